//
// Generated by NVIDIA NVVM Compiler
//
// Compiler Build ID: CL-36424714
// Cuda compilation tools, release 13.0, V13.0.88
// Based on NVVM 20.0.0
//

.version 9.0
.target sm_100
.address_size 64

	// .globl	_Z7SDH_gpuP8atomdescidP10hist_entry

.visible .entry _Z7SDH_gpuP8atomdescidP10hist_entry(
	.param .u64 .ptr .align 1 _Z7SDH_gpuP8atomdescidP10hist_entry_param_0,
	.param .u32 _Z7SDH_gpuP8atomdescidP10hist_entry_param_1,
	.param .f64 _Z7SDH_gpuP8atomdescidP10hist_entry_param_2,
	.param .u64 .ptr .align 1 _Z7SDH_gpuP8atomdescidP10hist_entry_param_3
)
{
	.reg .pred 	%p<8>;
	.reg .b32 	%r<36>;
	.reg .b64 	%rd<40>;
	.reg .b64 	%fd<100>;

	ld.param.u64 	%rd7, [_Z7SDH_gpuP8atomdescidP10hist_entry_param_0];
	ld.param.u32 	%r18, [_Z7SDH_gpuP8atomdescidP10hist_entry_param_1];
	ld.param.f64 	%fd1, [_Z7SDH_gpuP8atomdescidP10hist_entry_param_2];
	ld.param.u64 	%rd8, [_Z7SDH_gpuP8atomdescidP10hist_entry_param_3];
	cvta.to.global.u64 	%rd1, %rd8;
	cvta.to.global.u64 	%rd2, %rd7;
	mov.u32 	%r1, %tid.x;
	mov.u32 	%r2, %ctaid.x;
	mov.u32 	%r3, %ntid.x;
	mul.lo.s32 	%r4, %r2, %r3;
	add.s32 	%r33, %r4, %r1;
	add.s32 	%r35, %r33, 1;
	setp.ge.s32 	%p1, %r35, %r18;
	@%p1 bra 	$L__BB0_10;
	mul.wide.u32 	%rd9, %r33, 24;
	add.s64 	%rd3, %rd2, %rd9;
	not.b32 	%r19, %r4;
	add.s32 	%r20, %r18, %r19;
	sub.s32 	%r7, %r20, %r1;
	sub.s32 	%r21, %r18, %r33;
	add.s32 	%r22, %r21, -2;
	and.b32  	%r8, %r7, 3;
	setp.lt.u32 	%p2, %r22, 3;
	@%p2 bra 	$L__BB0_5;
	and.b32  	%r23, %r7, -4;
	neg.s32 	%r32, %r23;
	mul.wide.u32 	%rd10, %r3, %r2;
	cvt.u64.u32 	%rd11, %r1;
	add.s64 	%rd12, %rd10, %rd11;
	mad.lo.s64 	%rd13, %rd12, 24, %rd2;
	add.s64 	%rd39, %rd13, 56;
$L__BB0_3:
	.pragma "nounroll";
	ld.global.f64 	%fd2, [%rd3];
	ld.global.f64 	%fd3, [%rd39+-32];
	ld.global.f64 	%fd4, [%rd3+8];
	ld.global.f64 	%fd5, [%rd39+-24];
	ld.global.f64 	%fd6, [%rd3+16];
	ld.global.f64 	%fd7, [%rd39+-16];
	sub.f64 	%fd8, %fd2, %fd3;
	sub.f64 	%fd9, %fd4, %fd5;
	mul.f64 	%fd10, %fd9, %fd9;
	fma.rn.f64 	%fd11, %fd8, %fd8, %fd10;
	sub.f64 	%fd12, %fd6, %fd7;
	fma.rn.f64 	%fd13, %fd12, %fd12, %fd11;
	sqrt.rn.f64 	%fd14, %fd13;
	div.rn.f64 	%fd15, %fd14, %fd1;
	cvt.rzi.s32.f64 	%r24, %fd15;
	mul.wide.s32 	%rd14, %r24, 8;
	add.s64 	%rd15, %rd1, %rd14;
	atom.global.add.u64 	%rd16, [%rd15], 1;
	ld.global.f64 	%fd16, [%rd3];
	ld.global.f64 	%fd17, [%rd39+-8];
	ld.global.f64 	%fd18, [%rd3+8];
	ld.global.f64 	%fd19, [%rd39];
	ld.global.f64 	%fd20, [%rd3+16];
	ld.global.f64 	%fd21, [%rd39+8];
	sub.f64 	%fd22, %fd16, %fd17;
	sub.f64 	%fd23, %fd18, %fd19;
	mul.f64 	%fd24, %fd23, %fd23;
	fma.rn.f64 	%fd25, %fd22, %fd22, %fd24;
	sub.f64 	%fd26, %fd20, %fd21;
	fma.rn.f64 	%fd27, %fd26, %fd26, %fd25;
	sqrt.rn.f64 	%fd28, %fd27;
	div.rn.f64 	%fd29, %fd28, %fd1;
	cvt.rzi.s32.f64 	%r25, %fd29;
	mul.wide.s32 	%rd17, %r25, 8;
	add.s64 	%rd18, %rd1, %rd17;
	atom.global.add.u64 	%rd19, [%rd18], 1;
	ld.global.f64 	%fd30, [%rd3];
	ld.global.f64 	%fd31, [%rd39+16];
	ld.global.f64 	%fd32, [%rd3+8];
	ld.global.f64 	%fd33, [%rd39+24];
	ld.global.f64 	%fd34, [%rd3+16];
	ld.global.f64 	%fd35, [%rd39+32];
	sub.f64 	%fd36, %fd30, %fd31;
	sub.f64 	%fd37, %fd32, %fd33;
	mul.f64 	%fd38, %fd37, %fd37;
	fma.rn.f64 	%fd39, %fd36, %fd36, %fd38;
	sub.f64 	%fd40, %fd34, %fd35;
	fma.rn.f64 	%fd41, %fd40, %fd40, %fd39;
	sqrt.rn.f64 	%fd42, %fd41;
	div.rn.f64 	%fd43, %fd42, %fd1;
	cvt.rzi.s32.f64 	%r26, %fd43;
	mul.wide.s32 	%rd20, %r26, 8;
	add.s64 	%rd21, %rd1, %rd20;
	atom.global.add.u64 	%rd22, [%rd21], 1;
	ld.global.f64 	%fd44, [%rd3];
	ld.global.f64 	%fd45, [%rd39+40];
	ld.global.f64 	%fd46, [%rd3+8];
	ld.global.f64 	%fd47, [%rd39+48];
	ld.global.f64 	%fd48, [%rd3+16];
	ld.global.f64 	%fd49, [%rd39+56];
	sub.f64 	%fd50, %fd44, %fd45;
	sub.f64 	%fd51, %fd46, %fd47;
	mul.f64 	%fd52, %fd51, %fd51;
	fma.rn.f64 	%fd53, %fd50, %fd50, %fd52;
	sub.f64 	%fd54, %fd48, %fd49;
	fma.rn.f64 	%fd55, %fd54, %fd54, %fd53;
	sqrt.rn.f64 	%fd56, %fd55;
	div.rn.f64 	%fd57, %fd56, %fd1;
	cvt.rzi.s32.f64 	%r27, %fd57;
	mul.wide.s32 	%rd23, %r27, 8;
	add.s64 	%rd24, %rd1, %rd23;
	atom.global.add.u64 	%rd25, [%rd24], 1;
	add.s32 	%r33, %r33, 4;
	add.s32 	%r32, %r32, 4;
	add.s64 	%rd39, %rd39, 96;
	setp.ne.s32 	%p3, %r32, 0;
	@%p3 bra 	$L__BB0_3;
	add.s32 	%r35, %r33, 1;
$L__BB0_5:
	setp.eq.s32 	%p4, %r8, 0;
	@%p4 bra 	$L__BB0_10;
	setp.eq.s32 	%p5, %r8, 1;
	@%p5 bra 	$L__BB0_8;
	ld.global.f64 	%fd58, [%rd3];
	mul.wide.u32 	%rd26, %r35, 24;
	add.s64 	%rd27, %rd2, %rd26;
	ld.global.f64 	%fd59, [%rd27];
	ld.global.f64 	%fd60, [%rd3+8];
	ld.global.f64 	%fd61, [%rd27+8];
	ld.global.f64 	%fd62, [%rd3+16];
	ld.global.f64 	%fd63, [%rd27+16];
	sub.f64 	%fd64, %fd58, %fd59;
	sub.f64 	%fd65, %fd60, %fd61;
	mul.f64 	%fd66, %fd65, %fd65;
	fma.rn.f64 	%fd67, %fd64, %fd64, %fd66;
	sub.f64 	%fd68, %fd62, %fd63;
	fma.rn.f64 	%fd69, %fd68, %fd68, %fd67;
	sqrt.rn.f64 	%fd70, %fd69;
	div.rn.f64 	%fd71, %fd70, %fd1;
	cvt.rzi.s32.f64 	%r28, %fd71;
	mul.wide.s32 	%rd28, %r28, 8;
	add.s64 	%rd29, %rd1, %rd28;
	atom.global.add.u64 	%rd30, [%rd29], 1;
	ld.global.f64 	%fd72, [%rd3];
	ld.global.f64 	%fd73, [%rd27+24];
	ld.global.f64 	%fd74, [%rd3+8];
	ld.global.f64 	%fd75, [%rd27+32];
	ld.global.f64 	%fd76, [%rd3+16];
	ld.global.f64 	%fd77, [%rd27+40];
	sub.f64 	%fd78, %fd72, %fd73;
	sub.f64 	%fd79, %fd74, %fd75;
	mul.f64 	%fd80, %fd79, %fd79;
	fma.rn.f64 	%fd81, %fd78, %fd78, %fd80;
	sub.f64 	%fd82, %fd76, %fd77;
	fma.rn.f64 	%fd83, %fd82, %fd82, %fd81;
	sqrt.rn.f64 	%fd84, %fd83;
	div.rn.f64 	%fd85, %fd84, %fd1;
	cvt.rzi.s32.f64 	%r29, %fd85;
	mul.wide.s32 	%rd31, %r29, 8;
	add.s64 	%rd32, %rd1, %rd31;
	atom.global.add.u64 	%rd33, [%rd32], 1;
	add.s32 	%r35, %r35, 2;
$L__BB0_8:
	and.b32  	%r30, %r7, 1;
	setp.eq.b32 	%p6, %r30, 1;
	not.pred 	%p7, %p6;
	@%p7 bra 	$L__BB0_10;
	ld.global.f64 	%fd86, [%rd3];
	mul.wide.u32 	%rd34, %r35, 24;
	add.s64 	%rd35, %rd2, %rd34;
	ld.global.f64 	%fd87, [%rd35];
	ld.global.f64 	%fd88, [%rd3+8];
	ld.global.f64 	%fd89, [%rd35+8];
	ld.global.f64 	%fd90, [%rd3+16];
	ld.global.f64 	%fd91, [%rd35+16];
	sub.f64 	%fd92, %fd86, %fd87;
	sub.f64 	%fd93, %fd88, %fd89;
	mul.f64 	%fd94, %fd93, %fd93;
	fma.rn.f64 	%fd95, %fd92, %fd92, %fd94;
	sub.f64 	%fd96, %fd90, %fd91;
	fma.rn.f64 	%fd97, %fd96, %fd96, %fd95;
	sqrt.rn.f64 	%fd98, %fd97;
	div.rn.f64 	%fd99, %fd98, %fd1;
	cvt.rzi.s32.f64 	%r31, %fd99;
	mul.wide.s32 	%rd36, %r31, 8;
	add.s64 	%rd37, %rd1, %rd36;
	atom.global.add.u64 	%rd38, [%rd37], 1;
$L__BB0_10:
	ret;

}


// ===== COMPILED SASS (sm_100) =====

	.target	sm_100

	.elftype	@"ET_EXEC"


//--------------------- .note.nv.tkinfo           --------------------------
	.section	.note.nv.tkinfo,"",@"SHT_NOTE"
	.sectionflags	@"SHF_NOTE_NV_TKINFO"
	.tkinfo
        /*0018*/ 	.word	0x00000002
        /*0030*/ 	.string	""
        /*0030*/ 	.string	"ptxas"
        /*0030*/ 	.string	"Cuda compilation tools, release 13.0, V13.0.88"
        /*0030*/ 	.string	"Build cuda_13.0.r13.0/compiler.36424714_0"
        /*0030*/ 	.string	"-arch sm_100 -m 64 "



//--------------------- .note.nv.cuinfo           --------------------------
	.section	.note.nv.cuinfo,"",@"SHT_NOTE"
	.sectionflags	@"SHF_NOTE_NV_CUINFO"
        /*0018*/ 	.short	0x0002
        /*001a*/ 	.short	0x0064
        /*001c*/ 	.short	0x0082
	.zero		2


//--------------------- .nv.info                  --------------------------
	.section	.nv.info,"",@"SHT_CUDA_INFO"
	.align	4


	//----- nvinfo : EIATTR_REGCOUNT
	.align		4
        /*0000*/ 	.byte	0x04, 0x2f
        /*0002*/ 	.short	(.L_1 - .L_0)
	.align		4
.L_0:
        /*0004*/ 	.word	index@(_Z7SDH_gpuP8atomdescidP10hist_entry)
        /*0008*/ 	.word	0x00000024


	//----- nvinfo : EIATTR_FRAME_SIZE
	.align		4
.L_1:
        /*000c*/ 	.byte	0x04, 0x11
        /*000e*/ 	.short	(.L_3 - .L_2)
	.align		4
.L_2:
        /*0010*/ 	.word	index@($__internal_1_$__cuda_sm20_dsqrt_rn_f64_mediumpath_v1)
        /*0014*/ 	.word	0x00000000


	//----- nvinfo : EIATTR_FRAME_SIZE
	.align		4
.L_3:
        /*0018*/ 	.byte	0x04, 0x11
        /*001a*/ 	.short	(.L_5 - .L_4)
	.align		4
.L_4:
        /*001c*/ 	.word	index@($__internal_0_$__cuda_sm20_div_rn_f64_full)
        /*0020*/ 	.word	0x00000000


	//----- nvinfo : EIATTR_FRAME_SIZE
	.align		4
.L_5:
        /*0024*/ 	.byte	0x04, 0x11
        /*0026*/ 	.short	(.L_7 - .L_6)
	.align		4
.L_6:
        /*0028*/ 	.word	index@(_Z7SDH_gpuP8atomdescidP10hist_entry)
        /*002c*/ 	.word	0x00000000


	//----- nvinfo : EIATTR_MIN_STACK_SIZE
	.align		4
.L_7:
        /*0030*/ 	.byte	0x04, 0x12
        /*0032*/ 	.short	(.L_9 - .L_8)
	.align		4
.L_8:
        /*0034*/ 	.word	index@(_Z7SDH_gpuP8atomdescidP10hist_entry)
        /*0038*/ 	.word	0x00000000
.L_9:


//--------------------- .nv.compat                --------------------------
	.section	.nv.compat,"",@"SHT_CUDA_COMPAT_INFO"
	.align	4
        /*0000*/ 	.byte	0x02, 0x09, 0x00, 0x00, 0x02, 0x02, 0x01, 0x00, 0x02, 0x05, 0x05, 0x00, 0x03, 0x07, 0x01, 0x01
        /*0010*/ 	.byte	0x02, 0x03, 0x00, 0x00, 0x02, 0x06, 0x01, 0x00, 0x04, 0x0b, 0x08, 0x00, 0x01, 0x00, 0x00, 0x00
        /*0020*/ 	.byte	0x00, 0x00, 0x00, 0x00


//--------------------- .nv.info._Z7SDH_gpuP8atomdescidP10hist_entry --------------------------
	.section	.nv.info._Z7SDH_gpuP8atomdescidP10hist_entry,"",@"SHT_CUDA_INFO"
	.sectionflags	@""
	.align	4


	//----- nvinfo : EIATTR_CUDA_API_VERSION
	.align		4
        /*0000*/ 	.byte	0x04, 0x37
        /*0002*/ 	.short	(.L_11 - .L_10)
.L_10:
        /*0004*/ 	.word	0x00000082


	//----- nvinfo : EIATTR_KPARAM_INFO
	.align		4
.L_11:
        /*0008*/ 	.byte	0x04, 0x17
        /*000a*/ 	.short	(.L_13 - .L_12)
.L_12:
        /*000c*/ 	.word	0x00000000
        /*0010*/ 	.short	0x0003
        /*0012*/ 	.short	0x0018
        /*0014*/ 	.byte	0x00, 0xf5, 0x21, 0x00


	//----- nvinfo : EIATTR_KPARAM_INFO
	.align		4
.L_13:
        /*0018*/ 	.byte	0x04, 0x17
        /*001a*/ 	.short	(.L_15 - .L_14)
.L_14:
        /*001c*/ 	.word	0x00000000
        /*0020*/ 	.short	0x0002
        /*0022*/ 	.short	0x0010
        /*0024*/ 	.byte	0x00, 0xf0, 0x21, 0x00


	//----- nvinfo : EIATTR_KPARAM_INFO
	.align		4
.L_15:
        /*0028*/ 	.byte	0x04, 0x17
        /*002a*/ 	.short	(.L_17 - .L_16)
.L_16:
        /*002c*/ 	.word	0x00000000
        /*0030*/ 	.short	0x0001
        /*0032*/ 	.short	0x0008
        /*0034*/ 	.byte	0x00, 0xf0, 0x11, 0x00


	//----- nvinfo : EIATTR_KPARAM_INFO
	.align		4
.L_17:
        /*0038*/ 	.byte	0x04, 0x17
        /*003a*/ 	.short	(.L_19 - .L_18)
.L_18:
        /*003c*/ 	.word	0x00000000
        /*0040*/ 	.short	0x0000
        /*0042*/ 	.short	0x0000
        /*0044*/ 	.byte	0x00, 0xf5, 0x21, 0x00


	//----- nvinfo : EIATTR_SPARSE_MMA_MASK
	.align		4
.L_19:
        /*0048*/ 	.byte	0x03, 0x50
        /*004a*/ 	.short	0x0000


	//----- nvinfo : EIATTR_MAXREG_COUNT
	.align		4
        /*004c*/ 	.byte	0x03, 0x1b
        /*004e*/ 	.short	0x00ff


	//----- nvinfo : EIATTR_MERCURY_ISA_VERSION
	.align		4
        /*0050*/ 	.byte	0x03, 0x5f
        /*0052*/ 	.short	0x0101


	//----- nvinfo : EIATTR_VRC_CTA_INIT_COUNT
	.align		4
        /*0054*/ 	.byte	0x02, 0x4a
	.zero		1
	.zero		1


	//----- nvinfo : EIATTR_EXIT_INSTR_OFFSETS
	.align		4
        /*0058*/ 	.byte	0x04, 0x1c
        /*005a*/ 	.short	(.L_21 - .L_20)


	//   ....[0]....
.L_20:
        /*005c*/ 	.word	0x00000090


	//   ....[1]....
        /*0060*/ 	.word	0x00001210


	//   ....[2]....
        /*0064*/ 	.word	0x00001b00


	//   ....[3]....
        /*0068*/ 	.word	0x00001f50


	//----- nvinfo : EIATTR_CRS_STACK_SIZE
	.align		4
.L_21:
        /*006c*/ 	.byte	0x04, 0x1e
        /*006e*/ 	.short	(.L_23 - .L_22)
.L_22:
        /*0070*/ 	.word	0x00000000


	//----- nvinfo : EIATTR_CBANK_PARAM_SIZE
	.align		4
.L_23:
        /*0074*/ 	.byte	0x03, 0x19
        /*0076*/ 	.short	0x0020


	//----- nvinfo : EIATTR_PARAM_CBANK
	.align		4
        /*0078*/ 	.byte	0x04, 0x0a
        /*007a*/ 	.short	(.L_25 - .L_24)
	.align		4
.L_24:
        /*007c*/ 	.word	index@(.nv.constant0._Z7SDH_gpuP8atomdescidP10hist_entry)
        /*0080*/ 	.short	0x0380
        /*0082*/ 	.short	0x0020


	//----- nvinfo : EIATTR_SW_WAR
	.align		4
.L_25:
        /*0084*/ 	.byte	0x04, 0x36
        /*0086*/ 	.short	(.L_27 - .L_26)
.L_26:
        /*0088*/ 	.word	0x00000008
.L_27:


//--------------------- .nv.callgraph             --------------------------
	.section	.nv.callgraph,"",@"SHT_CUDA_CALLGRAPH"
	.align	4
	.sectionentsize	8
	.align		4
        /*0000*/ 	.word	0x00000000
	.align		4
        /*0004*/ 	.word	0xffffffff
	.align		4
        /*0008*/ 	.word	0x00000000
	.align		4
        /*000c*/ 	.word	0xfffffffe
	.align		4
        /*0010*/ 	.word	0x00000000
	.align		4
        /*0014*/ 	.word	0xfffffffd
	.align		4
        /*0018*/ 	.word	0x00000000
	.align		4
        /*001c*/ 	.word	0xfffffffc


//--------------------- .text._Z7SDH_gpuP8atomdescidP10hist_entry --------------------------
	.section	.text._Z7SDH_gpuP8atomdescidP10hist_entry,"ax",@progbits
	.align	128
        .global         _Z7SDH_gpuP8atomdescidP10hist_entry
        .type           _Z7SDH_gpuP8atomdescidP10hist_entry,@function
        .size           _Z7SDH_gpuP8atomdescidP10hist_entry,(.L_x_45 - _Z7SDH_gpuP8atomdescidP10hist_entry)
        .other          _Z7SDH_gpuP8atomdescidP10hist_entry,@"STO_CUDA_ENTRY STV_DEFAULT"
_Z7SDH_gpuP8atomdescidP10hist_entry:
.text._Z7SDH_gpuP8atomdescidP10hist_entry:
[----:B------:R-:W-:Y:S01]  /*0000*/  LDC R1, c[0x0][0x37c] ;  /* 0x0000df00ff017b82 */ /* 0x000fe20000000800 */
[----:B------:R-:W0:Y:S07]  /*0010*/  S2R R4, SR_TID.X ;  /* 0x0000000000047919 */ /* 0x000e2e0000002100 */
[----:B------:R-:W1:Y:S08]  /*0020*/  S2UR UR4, SR_CTAID.X ;  /* 0x00000000000479c3 */ /* 0x000e700000002500 */
[----:B------:R-:W1:Y:S08]  /*0030*/  LDC R17, c[0x0][0x360] ;  /* 0x0000d800ff117b82 */ /* 0x000e700000000800 */
[----:B------:R-:W2:Y:S01]  /*0040*/  LDC R9, c[0x0][0x388] ;  /* 0x0000e200ff097b82 */ /* 0x000ea20000000800 */
[----:B-1----:R-:W-:-:S04]  /*0050*/  IMAD R7, R17, UR4, RZ ;  /* 0x0000000411077c24 */ /* 0x002fc8000f8e02ff */
[----:B0-----:R-:W-:-:S04]  /*0060*/  IMAD.IADD R30, R7, 0x1, R4 ;  /* 0x00000001071e7824 */ /* 0x001fc800078e0204 */
[----:B------:R-:W-:-:S05]  /*0070*/  VIADD R10, R30, 0x1 ;  /* 0x000000011e0a7836 */ /* 0x000fca0000000000 */
[----:B--2---:R-:W-:-:S13]  /*0080*/  ISETP.GE.AND P0, PT, R10, R9, PT ;  /* 0x000000090a00720c */ /* 0x004fda0003f06270 */
[----:B------:R-:W-:Y:S05]  /*0090*/  @P0 EXIT ;  /* 0x000000000000094d */ /* 0x000fea0003800000 */
[----:B------:R-:W0:Y:S01]  /*00a0*/  LDC.64 R14, c[0x0][0x380] ;  /* 0x0000e000ff0e7b82 */ /* 0x000e220000000a00 */
[----:B------:R-:W-:Y:S01]  /*00b0*/  IADD3 R0, PT, PT, -R30, -0x2, R9 ;  /* 0xfffffffe1e007810 */ /* 0x000fe20007ffe109 */
[----:B------:R-:W1:Y:S01]  /*00c0*/  LDCU.64 UR6, c[0x0][0x358] ;  /* 0x00006b00ff0677ac */ /* 0x000e620008000a00 */
[----:B------:R-:W-:Y:S01]  /*00d0*/  LOP3.LUT R7, RZ, R7, RZ, 0x33, !PT ;  /* 0x00000007ff077212 */ /* 0x000fe200078e33ff */
[----:B------:R-:W-:Y:S01]  /*00e0*/  BSSY B1, `(.L_x_0) ;  /* 0x0000111000017945 */ /* 0x000fe20003800000 */
[----:B------:R-:W-:Y:S01]  /*00f0*/  ISETP.GE.U32.AND P0, PT, R0, 0x3, PT ;  /* 0x000000030000780c */ /* 0x000fe20003f06070 */
[----:B------:R-:W2:Y:S01]  /*0100*/  LDCU UR5, c[0x0][0x390] ;  /* 0x00007200ff0577ac */ /* 0x000ea20008000800 */
[----:B------:R-:W-:Y:S01]  /*0110*/  IADD3 R0, PT, PT, -R4, R9, R7 ;  /* 0x0000000904007210 */ /* 0x000fe20007ffe107 */
[----:B------:R-:W3:Y:S01]  /*0120*/  LDC R3, c[0x0][0x394] ;  /* 0x0000e500ff037b82 */ /* 0x000ee20000000800 */
[----:B------:R-:W4:Y:S02]  /*0130*/  LDCU UR8, c[0x0][0x394] ;  /* 0x00007280ff0877ac */ /* 0x000f240008000800 */
[----:B------:R-:W-:Y:S01]  /*0140*/  LOP3.LUT R7, R0, 0x3, RZ, 0xc0, !PT ;  /* 0x0000000300077812 */ /* 0x000fe200078ec0ff */
[----:B0-----:R-:W-:-:S06]  /*0150*/  IMAD.WIDE.U32 R8, R30, 0x18, R14 ;  /* 0x000000181e087825 */ /* 0x001fcc00078e000e */
[----:B-12-4-:R-:W-:Y:S05]  /*0160*/  @!P0 BRA `(.L_x_1) ;  /* 0x0000001000208947 */ /* 0x016fea0003800000 */
[----:B------:R-:W0:Y:S01]  /*0170*/  LDC.64 R10, c[0x0][0x390] ;  /* 0x0000e400ff0a7b82 */ /* 0x000e220000000a00 */
[----:B------:R-:W-:Y:S01]  /*0180*/  IMAD.MOV.U32 R5, RZ, RZ, RZ ;  /* 0x000000ffff057224 */ /* 0x000fe200078e00ff */
[----:B------:R-:W-:Y:S01]  /*0190*/  LOP3.LUT R6, R0, 0xfffffffc, RZ, 0xc0, !PT ;  /* 0xfffffffc00067812 */ /* 0x000fe200078ec0ff */
[----:B------:R-:W-:Y:S01]  /*01a0*/  BSSY B0, `(.L_x_2) ;  /* 0x0000103000007945 */ /* 0x000fe20003800000 */
[----:B------:R-:W-:-:S04]  /*01b0*/  IMAD.WIDE.U32 R4, R17, UR4, R4 ;  /* 0x0000000411047c25 */ /* 0x000fc8000f8e0004 */
[----:B------:R-:W1:Y:S01]  /*01c0*/  LDC.64 R12, c[0x0][0x398] ;  /* 0x0000e600ff0c7b82 */ /* 0x000e620000000a00 */
[----:B------:R-:W-:Y:S02]  /*01d0*/  IMAD R5, R5, 0x18, RZ ;  /* 0x0000001805057824 */ /* 0x000fe400078e02ff */
[----:B------:R-:W-:-:S04]  /*01e0*/  IMAD.WIDE.U32 R14, R4, 0x18, R14 ;  /* 0x00000018040e7825 */ /* 0x000fc800078e000e */
[----:B------:R-:W-:Y:S01]  /*01f0*/  IMAD.MOV R6, RZ, RZ, -R6 ;  /* 0x000000ffff067224 */ /* 0x000fe200078e0a06 */
[----:B------:R-:W-:-:S04]  /*0200*/  IADD3 R14, P0, PT, R14, 0x38, RZ ;  /* 0x000000380e0e7810 */ /* 0x000fc80007f1e0ff */
[----:B------:R-:W-:-:S09]  /*0210*/  IADD3.X R15, PT, PT, R15, R5, RZ, P0, !PT ;  /* 0x000000050f0f7210 */ /* 0x000fd200007fe4ff */
.L_x_19:
[----:B--2---:R-:W2:Y:S04]  /*0220*/  LDG.E.64 R18, desc[UR6][R8.64+0x8] ;  /* 0x0000080608127981 */ /* 0x004ea8000c1e1b00 */
[----:B------:R-:W2:Y:S04]  /*0230*/  LDG.E.64 R20, desc[UR6][R14.64+-0x18] ;  /* 0xffffe8060e147981 */ /* 0x000ea8000c1e1b00 */
[----:B------:R-:W4:Y:S04]  /*0240*/  LDG.E.64 R4, desc[UR6][R8.64] ;  /* 0x0000000608047981 */ /* 0x000f28000c1e1b00 */
[----:B------:R-:W4:Y:S04]  /*0250*/  LDG.E.64 R16, desc[UR6][R14.64+-0x20] ;  /* 0xffffe0060e107981 */ /* 0x000f28000c1e1b00 */
[----:B------:R-:W5:Y:S04]  /*0260*/  LDG.E.64 R22, desc[UR6][R8.64+0x10] ;  /* 0x0000100608167981 */ /* 0x000f68000c1e1b00 */
[----:B------:R-:W5:Y:S01]  /*0270*/  LDG.E.64 R24, desc[UR6][R14.64+-0x10] ;  /* 0xfffff0060e187981 */ /* 0x000f62000c1e1b00 */
[----:B------:R-:W-:Y:S05]  /*0280*/  YIELD ;  /* 0x0000000000007946 */ /* 0x000fea0003800000 */
[----:B------:R-:W-:Y:S01]  /*0290*/  BSSY.RECONVERGENT B2, `(.L_x_3) ;  /* 0x000001b000027945 */ /* 0x000fe20003800200 */
[----:B--2---:R-:W-:-:S02]  /*02a0*/  DADD R18, R18, -R20 ;  /* 0x0000000012127229 */ /* 0x004fc40000000814 */
[----:B----4-:R-:W-:-:S06]  /*02b0*/  DADD R4, R4, -R16 ;  /* 0x0000000004047229 */ /* 0x010fcc0000000810 */
[----:B------:R-:W-:Y:S01]  /*02c0*/  DMUL R18, R18, R18 ;  /* 0x0000001212127228 */ /* 0x000fe20000000000 */
[----:B------:R-:W-:Y:S01]  /*02d0*/  IMAD.MOV.U32 R16, RZ, RZ, 0x0 ;  /* 0x00000000ff107424 */ /* 0x000fe200078e00ff */
[----:B------:R-:W-:Y:S01]  /*02e0*/  MOV R17, 0x3fd80000 ;  /* 0x3fd8000000117802 */ /* 0x000fe20000000f00 */
[----:B-----5:R-:W-:-:S05]  /*02f0*/  DADD R22, R22, -R24 ;  /* 0x0000000016167229 */ /* 0x020fca0000000818 */
[----:B------:R-:W-:-:S08]  /*0300*/  DFMA R18, R4, R4, R18 ;  /* 0x000000040412722b */ /* 0x000fd00000000012 */
[----:B------:R-:W-:-:S06]  /*0310*/  DFMA R18, R22, R22, R18 ;  /* 0x000000161612722b */ /* 0x000fcc0000000012 */
[----:B------:R-:W2:Y:S04]  /*0320*/  MUFU.RSQ64H R21, R19 ;  /* 0x0000001300157308 */ /* 0x000ea80000001c00 */
[----:B------:R-:W-:-:S05]  /*0330*/  VIADD R20, R19, 0xfcb00000 ;  /* 0xfcb0000013147836 */ /* 0x000fca0000000000 */
[----:B------:R-:W-:Y:S01]  /*0340*/  ISETP.GE.U32.AND P0, PT, R20, 0x7ca00000, PT ;  /* 0x7ca000001400780c */ /* 0x000fe20003f06070 */
[----:B--2---:R-:W-:-:S08]  /*0350*/  DMUL R4, R20, R20 ;  /* 0x0000001414047228 */ /* 0x004fd00000000000 */
[----:B------:R-:W-:-:S08]  /*0360*/  DFMA R4, R18, -R4, 1 ;  /* 0x3ff000001204742b */ /* 0x000fd00000000804 */
[----:B------:R-:W-:Y:S02]  /*0370*/  DFMA R16, R4, R16, 0.5 ;  /* 0x3fe000000410742b */ /* 0x000fe40000000010 */
[----:B------:R-:W-:-:S08]  /*0380*/  DMUL R4, R20, R4 ;  /* 0x0000000414047228 */ /* 0x000fd00000000000 */
[----:B------:R-:W-:-:S08]  /*0390*/  DFMA R26, R16, R4, R20 ;  /* 0x00000004101a722b */ /* 0x000fd00000000014 */
[----:B------:R-:W-:Y:S02]  /*03a0*/  DMUL R4, R18, R26 ;  /* 0x0000001a12047228 */ /* 0x000fe40000000000 */
[----:B------:R-:W-:Y:S02]  /*03b0*/  VIADD R23, R27, 0xfff00000 ;  /* 0xfff000001b177836 */ /* 0x000fe40000000000 */
[----:B------:R-:W-:-:S04]  /*03c0*/  IMAD.MOV.U32 R22, RZ, RZ, R26 ;  /* 0x000000ffff167224 */ /* 0x000fc800078e001a */
[----:B------:R-:W-:-:S08]  /*03d0*/  DFMA R16, R4, -R4, R18 ;  /* 0x800000040410722b */ /* 0x000fd00000000012 */
[----:B------:R-:W-:Y:S01]  /*03e0*/  DFMA R24, R16, R22, R4 ;  /* 0x000000161018722b */ /* 0x000fe20000000004 */
[----:B------:R-:W-:Y:S10]  /*03f0*/  @!P0 BRA `(.L_x_4) ;  /* 0x0000000000108947 */ /* 0x000ff40003800000 */
[----:B------:R-:W-:Y:S01]  /*0400*/  MOV R22, R20 ;  /* 0x0000001400167202 */ /* 0x000fe20000000f00 */
[----:B------:R-:W-:Y:S01]  /*0410*/  IMAD.MOV.U32 R2, RZ, RZ, R26 ;  /* 0x000000ffff027224 */ /* 0x000fe200078e001a */
[----:B------:R-:W-:-:S07]  /*0420*/  MOV R20, 0x440 ;  /* 0x0000044000147802 */ /* 0x000fce0000000f00 */
[----:B01-3--:R-:W-:Y:S05]  /*0430*/  CALL.REL.NOINC `($__internal_1_$__cuda_sm20_dsqrt_rn_f64_mediumpath_v1) ;  /* 0x0000002000447944 */ /* 0x00bfea0003c00000 */
.L_x_4:
[----:B------:R-:W-:Y:S05]  /*0440*/  BSYNC.RECONVERGENT B2 ;  /* 0x0000000000027941 */ /* 0x000fea0003800200 */
.L_x_3:
[----:B------:R-:W0:Y:S01]  /*0450*/  MUFU.RCP64H R5, UR8 ;  /* 0x0000000800057d08 */ /* 0x000e220008001800 */
[----:B------:R-:W-:Y:S01]  /*0460*/  IMAD.MOV.U32 R4, RZ, RZ, 0x1 ;  /* 0x00000001ff047424 */ /* 0x000fe200078e00ff */
[----:B------:R-:W-:Y:S01]  /*0470*/  FSETP.GEU.AND P1, PT, |R25|, 6.5827683646048100446e-37, PT ;  /* 0x036000001900780b */ /* 0x000fe20003f2e200 */
[----:B------:R-:W-:Y:S04]  /*0480*/  BSSY.RECONVERGENT B2, `(.L_x_5) ;  /* 0x0000012000027945 */ /* 0x000fe80003800200 */
[----:B0-----:R-:W-:-:S08]  /*0490*/  DFMA R16, R4, -R10, 1 ;  /* 0x3ff000000410742b */ /* 0x001fd0000000080a */
[----:B------:R-:W-:-:S08]  /*04a0*/  DFMA R16, R16, R16, R16 ;  /* 0x000000101010722b */ /* 0x000fd00000000010 */
[----:B------:R-:W-:-:S08]  /*04b0*/  DFMA R16, R4, R16, R4 ;  /* 0x000000100410722b */ /* 0x000fd00000000004 */
[----:B------:R-:W-:-:S08]  /*04c0*/  DFMA R4, R16, -R10, 1 ;  /* 0x3ff000001004742b */ /* 0x000fd0000000080a */
[----:B------:R-:W-:-:S08]  /*04d0*/  DFMA R4, R16, R4, R16 ;  /* 0x000000041004722b */ /* 0x000fd00000000010 */
[----:B------:R-:W-:-:S08]  /*04e0*/  DMUL R16, R4, R24 ;  /* 0x0000001804107228 */ /* 0x000fd00000000000 */
[----:B------:R-:W-:-:S08]  /*04f0*/  DFMA R18, R16, -R10, R24 ;  /* 0x8000000a1012722b */ /* 0x000fd00000000018 */
[----:B------:R-:W-:-:S10]  /*0500*/  DFMA R4, R4, R18, R16 ;  /* 0x000000120404722b */ /* 0x000fd40000000010 */
[----:B------:R-:W-:-:S05]  /*0510*/  FFMA R2, RZ, UR8, R5 ;  /* 0x00000008ff027c23 */ /* 0x000fca0008000005 */
[----:B------:R-:W-:-:S13]  /*0520*/  FSETP.GT.AND P0, PT, |R2|, 1.469367938527859385e-39, PT ;  /* 0x001000000200780b */ /* 0x000fda0003f04200 */
[----:B------:R-:W-:Y:S05]  /*0530*/  @P0 BRA P1, `(.L_x_6) ;  /* 0x0000000000180947 */ /* 0x000fea0000800000 */
[----:B------:R-:W-:Y:S01]  /*0540*/  IMAD.MOV.U32 R20, RZ, RZ, R24 ;  /* 0x000000ffff147224 */ /* 0x000fe200078e0018 */
[----:B------:R-:W-:Y:S01]  /*0550*/  MOV R2, 0x580 ;  /* 0x0000058000027802 */ /* 0x000fe20000000f00 */
[----:B------:R-:W-:-:S07]  /*0560*/  IMAD.MOV.U32 R21, RZ, RZ, R25 ;  /* 0x000000ffff157224 */ /* 0x000fce00078e0019 */
[----:B-1-3--:R-:W-:Y:S05]  /*0570*/  CALL.REL.NOINC `($__internal_0_$__cuda_sm20_div_rn_f64_full) ;  /* 0x0000001800787944 */ /* 0x00afea0003c00000 */
[----:B------:R-:W-:Y:S01]  /*0580*/  MOV R4, R16 ;  /* 0x0000001000047202 */ /* 0x000fe20000000f00 */
[----:B------:R-:W-:-:S07]  /*0590*/  IMAD.MOV.U32 R5, RZ, RZ, R17 ;  /* 0x000000ffff057224 */ /* 0x000fce00078e0011 */
.L_x_6:
[----:B------:R-:W-:Y:S05]  /*05a0*/  BSYNC.RECONVERGENT B2 ;  /* 0x0000000000027941 */ /* 0x000fea0003800200 */
.L_x_5:
[----:B------:R-:W1:Y:S01]  /*05b0*/  F2I.F64.TRUNC R17, R4 ;  /* 0x0000000400117311 */ /* 0x000e62000030d100 */
[----:B------:R-:W-:Y:S02]  /*05c0*/  IMAD.MOV.U32 R32, RZ, RZ, 0x1 ;  /* 0x00000001ff207424 */ /* 0x000fe400078e00ff */
[----:B------:R-:W-:Y:S02]  /*05d0*/  IMAD.MOV.U32 R33, RZ, RZ, 0x0 ;  /* 0x00000000ff217424 */ /* 0x000fe400078e00ff */
[----:B-1----:R-:W-:-:S05]  /*05e0*/  IMAD.WIDE R16, R17, 0x8, R12 ;  /* 0x0000000811107825 */ /* 0x002fca00078e020c */
[----:B------:R0:W-:Y:S04]  /*05f0*/  REDG.E.ADD.64.STRONG.GPU desc[UR6][R16.64], R32 ;  /* 0x000000201000798e */ /* 0x0001e8000c12e506 */
[----:B------:R-:W2:Y:S04]  /*0600*/  LDG.E.64 R22, desc[UR6][R8.64+0x8] ;  /* 0x0000080608167981 */ /* 0x000ea8000c1e1b00 */
[----:B------:R-:W2:Y:S04]  /*0610*/  LDG.E.64 R24, desc[UR6][R14.64] ;  /* 0x000000060e187981 */ /* 0x000ea8000c1e1b00 */
[----:B------:R-:W4:Y:S04]  /*0620*/  LDG.E.64 R18, desc[UR6][R8.64] ;  /* 0x0000000608127981 */ /* 0x000f28000c1e1b00 */
[----:B------:R-:W4:Y:S04]  /*0630*/  LDG.E.64 R20, desc[UR6][R14.64+-0x8] ;  /* 0xfffff8060e147981 */ /* 0x000f28000c1e1b00 */
[----:B------:R-:W5:Y:S04]  /*0640*/  LDG.E.64 R26, desc[UR6][R8.64+0x10] ;  /* 0x00001006081a7981 */ /* 0x000f68000c1e1b00 */
[----:B------:R-:W5:Y:S01]  /*0650*/  LDG.E.64 R28, desc[UR6][R14.64+0x8] ;  /* 0x000008060e1c7981 */ /* 0x000f62000c1e1b00 */
[----:B0-----:R-:W-:Y:S01]  /*0660*/  IMAD.MOV.U32 R16, RZ, RZ, 0x0 ;  /* 0x00000000ff107424 */ /* 0x001fe200078e00ff */
[----:B------:R-:W-:Y:S01]  /*0670*/  BSSY.RECONVERGENT B2, `(.L_x_7) ;  /* 0x000001a000027945 */ /* 0x000fe20003800200 */
[----:B------:R-:W-:Y:S01]  /*0680*/  IMAD.MOV.U32 R17, RZ, RZ, 0x3fd80000 ;  /* 0x3fd80000ff117424 */ /* 0x000fe200078e00ff */
[----:B--2---:R-:W-:-:S02]  /*0690*/  DADD R22, R22, -R24 ;  /* 0x0000000016167229 */ /* 0x004fc40000000818 */
[----:B----4-:R-:W-:-:S06]  /*06a0*/  DADD R18, R18, -R20 ;  /* 0x0000000012127229 */ /* 0x010fcc0000000814 */
[----:B------:R-:W-:Y:S02]  /*06b0*/  DMUL R22, R22, R22 ;  /* 0x0000001616167228 */ /* 0x000fe40000000000 */
[----:B-----5:R-:W-:-:S06]  /*06c0*/  DADD R26, R26, -R28 ;  /* 0x000000001a1a7229 */ /* 0x020fcc000000081c */
[----:B------:R-:W-:-:S08]  /*06d0*/  DFMA R18, R18, R18, R22 ;  /* 0x000000121212722b */ /* 0x000fd00000000016 */
[----:B------:R-:W-:-:S06]  /*06e0*/  DFMA R18, R26, R26, R18 ;  /* 0x0000001a1a12722b */ /* 0x000fcc0000000012 */
[----:B------:R-:W0:Y:S04]  /*06f0*/  MUFU.RSQ64H R21, R19 ;  /* 0x0000001300157308 */ /* 0x000e280000001c00 */
[----:B------:R-:W-:-:S04]  /*0700*/  IADD3 R20, PT, PT, R19, -0x3500000, RZ ;  /* 0xfcb0000013147810 */ /* 0x000fc80007ffe0ff */
[----:B------:R-:W-:Y:S02]  /*0710*/  ISETP.GE.U32.AND P0, PT, R20, 0x7ca00000, PT ;  /* 0x7ca000001400780c */ /* 0x000fe40003f06070 */
[----:B0-----:R-:W-:-:S08]  /*0720*/  DMUL R4, R20, R20 ;  /* 0x0000001414047228 */ /* 0x001fd00000000000 */
[----:B------:R-:W-:-:S08]  /*0730*/  DFMA R4, R18, -R4, 1 ;  /* 0x3ff000001204742b */ /* 0x000fd00000000804 */
[----:B------:R-:W-:Y:S02]  /*0740*/  DFMA R16, R4, R16, 0.5 ;  /* 0x3fe000000410742b */ /* 0x000fe40000000010 */
[----:B------:R-:W-:-:S08]  /*0750*/  DMUL R4, R20, R4 ;  /* 0x0000000414047228 */ /* 0x000fd00000000000 */
[----:B------:R-:W-:-:S08]  /*0760*/  DFMA R26, R16, R4, R20 ;  /* 0x00000004101a722b */ /* 0x000fd00000000014 */
[----:B------:R-:W-:Y:S02]  /*0770*/  DMUL R4, R18, R26 ;  /* 0x0000001a12047228 */ /* 0x000fe40000000000 */
[----:B------:R-:W-:Y:S01]  /*0780*/  VIADD R23, R27, 0xfff00000 ;  /* 0xfff000001b177836 */ /* 0x000fe20000000000 */
[----:B------:R-:W-:-:S05]  /*0790*/  MOV R22, R26 ;  /* 0x0000001a00167202 */ /* 0x000fca0000000f00 */
[----:B------:R-:W-:-:S08]  /*07a0*/  DFMA R16, R4, -R4, R18 ;  /* 0x800000040410722b */ /* 0x000fd00000000012 */
[----:B------:R-:W-:Y:S01]  /*07b0*/  DFMA R24, R16, R22, R4 ;  /* 0x000000161018722b */ /* 0x000fe20000000004 */
[----:B------:R-:W-:Y:S10]  /*07c0*/  @!P0 BRA `(.L_x_8) ;  /* 0x0000000000108947 */ /* 0x000ff40003800000 */
[----:B------:R-:W-:Y:S01]  /*07d0*/  IMAD.MOV.U32 R22, RZ, RZ, R20 ;  /* 0x000000ffff167224 */ /* 0x000fe200078e0014 */
[----:B------:R-:W-:Y:S01]  /*07e0*/  MOV R20, 0x810 ;  /* 0x0000081000147802 */ /* 0x000fe20000000f00 */
[----:B------:R-:W-:-:S07]  /*07f0*/  IMAD.MOV.U32 R2, RZ, RZ, R26 ;  /* 0x000000ffff027224 */ /* 0x000fce00078e001a */
[----:B---3--:R-:W-:Y:S05]  /*0800*/  CALL.REL.NOINC `($__internal_1_$__cuda_sm20_dsqrt_rn_f64_mediumpath_v1) ;  /* 0x0000001c00507944 */ /* 0x008fea0003c00000 */
.L_x_8:
[----:B------:R-:W-:Y:S05]  /*0810*/  BSYNC.RECONVERGENT B2 ;  /* 0x0000000000027941 */ /* 0x000fea0003800200 */
.L_x_7:
        /* <DEDUP_REMOVED lines=15> */
[----:B------:R-:W-:Y:S01]  /*0910*/  MOV R20, R24 ;  /* 0x0000001800147202 */ /* 0x000fe20000000f00 */
[----:B------:R-:W-:Y:S01]  /*0920*/  IMAD.MOV.U32 R21, RZ, RZ, R25 ;  /* 0x000000ffff157224 */ /* 0x000fe200078e0019 */
[----:B------:R-:W-:-:S07]  /*0930*/  MOV R2, 0x950 ;  /* 0x0000095000027802 */ /* 0x000fce0000000f00 */
[----:B---3--:R-:W-:Y:S05]  /*0940*/  CALL.REL.NOINC `($__internal_0_$__cuda_sm20_div_rn_f64_full) ;  /* 0x0000001400847944 */ /* 0x008fea0003c00000 */
[----:B------:R-:W-:Y:S02]  /*0950*/  IMAD.MOV.U32 R4, RZ, RZ, R16 ;  /* 0x000000ffff047224 */ /* 0x000fe400078e0010 */
[----:B------:R-:W-:-:S07]  /*0960*/  IMAD.MOV.U32 R5, RZ, RZ, R17 ;  /* 0x000000ffff057224 */ /* 0x000fce00078e0011 */
.L_x_10:
[----:B------:R-:W-:Y:S05]  /*0970*/  BSYNC.RECONVERGENT B2 ;  /* 0x0000000000027941 */ /* 0x000fea0003800200 */
.L_x_9:
[----:B------:R-:W0:Y:S01]  /*0980*/  F2I.F64.TRUNC R17, R4 ;  /* 0x0000000400117311 */ /* 0x000e22000030d100 */
[----:B------:R-:W-:Y:S01]  /*0990*/  MOV R32, 0x1 ;  /* 0x0000000100207802 */ /* 0x000fe20000000f00 */
[----:B------:R-:W-:Y:S02]  /*09a0*/  IMAD.MOV.U32 R33, RZ, RZ, 0x0 ;  /* 0x00000000ff217424 */ /* 0x000fe400078e00ff */
[----:B0-----:R-:W-:-:S05]  /*09b0*/  IMAD.WIDE R16, R17, 0x8, R12 ;  /* 0x0000000811107825 */ /* 0x001fca00078e020c */
        /* <DEDUP_REMOVED lines=8> */
[----:B------:R-:W-:Y:S01]  /*0a40*/  MOV R17, 0x3fd80000 ;  /* 0x3fd8000000117802 */ /* 0x000fe20000000f00 */
[----:B------:R-:W-:Y:S01]  /*0a50*/  BSSY.RECONVERGENT B2, `(.L_x_11) ;  /* 0x0000019000027945 */ /* 0x000fe20003800200 */
[----:B--2---:R-:W-:-:S02]  /*0a60*/  DADD R22, R22, -R24 ;  /* 0x0000000016167229 */ /* 0x004fc40000000818 */
[----:B----4-:R-:W-:-:S06]  /*0a70*/  DADD R18, R18, -R20 ;  /* 0x0000000012127229 */ /* 0x010fcc0000000814 */
[----:B------:R-:W-:Y:S02]  /*0a80*/  DMUL R22, R22, R22 ;  /* 0x0000001616167228 */ /* 0x000fe40000000000 */
[----:B-----5:R-:W-:-:S06]  /*0a90*/  DADD R26, R26, -R28 ;  /* 0x000000001a1a7229 */ /* 0x020fcc000000081c */
[----:B------:R-:W-:-:S08]  /*0aa0*/  DFMA R18, R18, R18, R22 ;  /* 0x000000121212722b */ /* 0x000fd00000000016 */
[----:B------:R-:W-:-:S06]  /*0ab0*/  DFMA R18, R26, R26, R18 ;  /* 0x0000001a1a12722b */ /* 0x000fcc0000000012 */
[----:B------:R-:W0:Y:S04]  /*0ac0*/  MUFU.RSQ64H R21, R19 ;  /* 0x0000001300157308 */ /* 0x000e280000001c00 */
[----:B------:R-:W-:-:S05]  /*0ad0*/  VIADD R20, R19, 0xfcb00000 ;  /* 0xfcb0000013147836 */ /* 0x000fca0000000000 */
[----:B------:R-:W-:Y:S01]  /*0ae0*/  ISETP.GE.U32.AND P0, PT, R20, 0x7ca00000, PT ;  /* 0x7ca000001400780c */ /* 0x000fe20003f06070 */
[----:B0-----:R-:W-:-:S08]  /*0af0*/  DMUL R4, R20, R20 ;  /* 0x0000001414047228 */ /* 0x001fd00000000000 */
        /* <DEDUP_REMOVED lines=13> */
[----:B---3--:R-:W-:Y:S05]  /*0bd0*/  CALL.REL.NOINC `($__internal_1_$__cuda_sm20_dsqrt_rn_f64_mediumpath_v1) ;  /* 0x00000018005c7944 */ /* 0x008fea0003c00000 */
.L_x_12:
[----:B------:R-:W-:Y:S05]  /*0be0*/  BSYNC.RECONVERGENT B2 ;  /* 0x0000000000027941 */ /* 0x000fea0003800200 */
.L_x_11:
        /* <DEDUP_REMOVED lines=18> */
[----:B---3--:R-:W-:Y:S05]  /*0d10*/  CALL.REL.NOINC `($__internal_0_$__cuda_sm20_div_rn_f64_full) ;  /* 0x0000001000907944 */ /* 0x008fea0003c00000 */
[----:B------:R-:W-:Y:S01]  /*0d20*/  MOV R4, R16 ;  /* 0x0000001000047202 */ /* 0x000fe20000000f00 */
[----:B------:R-:W-:-:S07]  /*0d30*/  IMAD.MOV.U32 R5, RZ, RZ, R17 ;  /* 0x000000ffff057224 */ /* 0x000fce00078e0011 */
.L_x_14:
[----:B------:R-:W-:Y:S05]  /*0d40*/  BSYNC.RECONVERGENT B2 ;  /* 0x0000000000027941 */ /* 0x000fea0003800200 */
.L_x_13:
[----:B------:R-:W0:Y:S01]  /*0d50*/  F2I.F64.TRUNC R17, R4 ;  /* 0x0000000400117311 */ /* 0x000e22000030d100 */
[----:B------:R-:W-:Y:S02]  /*0d60*/  IMAD.MOV.U32 R32, RZ, RZ, 0x1 ;  /* 0x00000001ff207424 */ /* 0x000fe400078e00ff */
        /* <DEDUP_REMOVED lines=36> */
.L_x_16:
[----:B------:R-:W-:Y:S05]  /*0fb0*/  BSYNC.RECONVERGENT B2 ;  /* 0x0000000000027941 */ /* 0x000fea0003800200 */
.L_x_15:
        /* <DEDUP_REMOVED lines=21> */
.L_x_18:
[----:B------:R-:W-:Y:S05]  /*1110*/  BSYNC.RECONVERGENT B2 ;  /* 0x0000000000027941 */ /* 0x000fea0003800200 */
.L_x_17:
[----:B------:R-:W0:Y:S01]  /*1120*/  F2I.F64.TRUNC R17, R4 ;  /* 0x0000000400117311 */ /* 0x000e22000030d100 */
[----:B------:R-:W-:Y:S01]  /*1130*/  VIADD R6, R6, 0x4 ;  /* 0x0000000406067836 */ /* 0x000fe20000000000 */
[----:B------:R-:W-:Y:S01]  /*1140*/  MOV R18, 0x1 ;  /* 0x0000000100127802 */ /* 0x000fe20000000f00 */
[----:B------:R-:W-:-:S03]  /*1150*/  IMAD.MOV.U32 R19, RZ, RZ, 0x0 ;  /* 0x00000000ff137424 */ /* 0x000fc600078e00ff */
[----:B------:R-:W-:Y:S02]  /*1160*/  ISETP.NE.AND P0, PT, R6, RZ, PT ;  /* 0x000000ff0600720c */ /* 0x000fe40003f05270 */
[----:B------:R-:W-:Y:S01]  /*1170*/  IADD3 R14, P1, PT, R14, 0x60, RZ ;  /* 0x000000600e0e7810 */ /* 0x000fe20007f3e0ff */
[----:B0-----:R-:W-:Y:S01]  /*1180*/  IMAD.WIDE R16, R17, 0x8, R12 ;  /* 0x0000000811107825 */ /* 0x001fe200078e020c */
[----:B------:R-:W-:-:S04]  /*1190*/  IADD3 R30, PT, PT, R30, 0x4, RZ ;  /* 0x000000041e1e7810 */ /* 0x000fc80007ffe0ff */
[----:B------:R2:W-:Y:S01]  /*11a0*/  REDG.E.ADD.64.STRONG.GPU desc[UR6][R16.64], R18 ;  /* 0x000000121000798e */ /* 0x0005e2000c12e506 */
[----:B------:R-:W-:-:S04]  /*11b0*/  IMAD.X R15, RZ, RZ, R15, P1 ;  /* 0x000000ffff0f7224 */ /* 0x000fc800008e060f */
[----:B------:R-:W-:Y:S05]  /*11c0*/  @P0 BRA `(.L_x_19) ;  /* 0xfffffff000140947 */ /* 0x000fea000383ffff */
[----:B------:R-:W-:Y:S05]  /*11d0*/  BSYNC B0 ;  /* 0x0000000000007941 */ /* 0x000fea0003800000 */
.L_x_2:
[----:B------:R-:W-:-:S07]  /*11e0*/  VIADD R10, R30, 0x1 ;  /* 0x000000011e0a7836 */ /* 0x000fce0000000000 */
.L_x_1:
[----:B------:R-:W-:Y:S05]  /*11f0*/  BSYNC B1 ;  /* 0x0000000000017941 */ /* 0x000fea0003800000 */
.L_x_0:
[----:B------:R-:W-:-:S13]  /*1200*/  ISETP.NE.AND P0, PT, R7, RZ, PT ;  /* 0x000000ff0700720c */ /* 0x000fda0003f05270 */
[----:B------:R-:W-:Y:S05]  /*1210*/  @!P0 EXIT ;  /* 0x000000000000894d */ /* 0x000fea0003800000 */
[----:B------:R-:W-:Y:S01]  /*1220*/  ISETP.NE.AND P0, PT, R7, 0x1, PT ;  /* 0x000000010700780c */ /* 0x000fe20003f05270 */
[----:B------:R-:W-:-:S12]  /*1230*/  BSSY.RECONVERGENT B0, `(.L_x_20) ;  /* 0x000008a000007945 */ /* 0x000fd80003800200 */
[----:B------:R-:W-:Y:S05]  /*1240*/  @!P0 BRA `(.L_x_21) ;  /* 0x0000000800208947 */ /* 0x000fea0003800000 */
[----:B------:R-:W0:Y:S01]  /*1250*/  LDC.64 R6, c[0x0][0x380] ;  /* 0x0000e000ff067b82 */ /* 0x000e220000000a00 */
[----:B------:R-:W4:Y:S04]  /*1260*/  LDG.E.64 R14, desc[UR6][R8.64+0x8] ;  /* 0x00000806080e7981 */ /* 0x000f28000c1e1b00 */
[----:B------:R-:W5:Y:S04]  /*1270*/  LDG.E.64 R4, desc[UR6][R8.64] ;  /* 0x0000000608047981 */ /* 0x000f68000c1e1b00 */
[----:B--2---:R-:W2:Y:S01]  /*1280*/  LDG.E.64 R18, desc[UR6][R8.64+0x10] ;  /* 0x0000100608127981 */ /* 0x004ea2000c1e1b00 */
[----:B0-----:R-:W-:-:S05]  /*1290*/  IMAD.WIDE.U32 R6, R10, 0x18, R6 ;  /* 0x000000180a067825 */ /* 0x001fca00078e0006 */
[----:B------:R-:W4:Y:S04]  /*12a0*/  LDG.E.64 R16, desc[UR6][R6.64+0x8] ;  /* 0x0000080606107981 */ /* 0x000f28000c1e1b00 */
[----:B------:R-:W5:Y:S04]  /*12b0*/  LDG.E.64 R12, desc[UR6][R6.64] ;  /* 0x00000006060c7981 */ /* 0x000f68000c1e1b00 */
[----:B------:R-:W2:Y:S01]  /*12c0*/  LDG.E.64 R20, desc[UR6][R6.64+0x10] ;  /* 0x0000100606147981 */ /* 0x000ea2000c1e1b00 */
[----:B------:R-:W-:Y:S01]  /*12d0*/  BSSY.RECONVERGENT B1, `(.L_x_22) ;  /* 0x0000020000017945 */ /* 0x000fe20003800200 */
[----:B----4-:R-:W-:-:S02]  /*12e0*/  DADD R14, R14, -R16 ;  /* 0x000000000e0e7229 */ /* 0x010fc40000000810 */
[----:B-----5:R-:W-:-:S06]  /*12f0*/  DADD R4, R4, -R12 ;  /* 0x0000000004047229 */ /* 0x020fcc000000080c */
[----:B------:R-:W-:Y:S02]  /*1300*/  DMUL R14, R14, R14 ;  /* 0x0000000e0e0e7228 */ /* 0x000fe40000000000 */
[----:B--2---:R-:W-:-:S06]  /*1310*/  DADD R18, R18, -R20 ;  /* 0x0000000012127229 */ /* 0x004fcc0000000814 */
[----:B------:R-:W-:-:S08]  /*1320*/  DFMA R14, R4, R4, R14 ;  /* 0x00000004040e722b */ /* 0x000fd0000000000e */
[----:B------:R-:W-:-:S06]  /*1330*/  DFMA R18, R18, R18, R14 ;  /* 0x000000121212722b */ /* 0x000fcc000000000e */
[----:B------:R-:W0:Y:S04]  /*1340*/  MUFU.RSQ64H R13, R19 ;  /* 0x00000013000d7308 */ /* 0x000e280000001c00 */
[----:B------:R-:W-:Y:S01]  /*1350*/  VIADD R12, R19, 0xfcb00000 ;  /* 0xfcb00000130c7836 */ /* 0x000fe20000000000 */
[----:B------:R-:W-:Y:S01]  /*1360*/  MOV R15, 0x3fd80000 ;  /* 0x3fd80000000f7802 */ /* 0x000fe20000000f00 */
[----:B------:R-:W-:-:S04]  /*1370*/  IMAD.MOV.U32 R14, RZ, RZ, 0x0 ;  /* 0x00000000ff0e7424 */ /* 0x000fc800078e00ff */
[----:B0-----:R-:W-:-:S08]  /*1380*/  DMUL R4, R12, R12 ;  /* 0x0000000c0c047228 */ /* 0x001fd00000000000 */
[----:B------:R-:W-:-:S08]  /*1390*/  DFMA R4, R18, -R4, 1 ;  /* 0x3ff000001204742b */ /* 0x000fd00000000804 */
[----:B------:R-:W-:Y:S02]  /*13a0*/  DFMA R14, R4, R14, 0.5 ;  /* 0x3fe00000040e742b */ /* 0x000fe4000000000e */
[----:B------:R-:W-:-:S08]  /*13b0*/  DMUL R4, R12, R4 ;  /* 0x000000040c047228 */ /* 0x000fd00000000000 */
[----:B------:R-:W-:Y:S01]  /*13c0*/  DFMA R4, R14, R4, R12 ;  /* 0x000000040e04722b */ /* 0x000fe2000000000c */
[----:B------:R-:W-:-:S07]  /*13d0*/  ISETP.GE.U32.AND P0, PT, R12, 0x7ca00000, PT ;  /* 0x7ca000000c00780c */ /* 0x000fce0003f06070 */
[----:B------:R-:W-:Y:S02]  /*13e0*/  DMUL R22, R18, R4 ;  /* 0x0000000412167228 */ /* 0x000fe40000000000 */
[----:B------:R-:W-:Y:S02]  /*13f0*/  VIADD R15, R5, 0xfff00000 ;  /* 0xfff00000050f7836 */ /* 0x000fe40000000000 */
[----:B------:R-:W-:-:S04]  /*1400*/  IMAD.MOV.U32 R14, RZ, RZ, R4 ;  /* 0x000000ffff0e7224 */ /* 0x000fc800078e0004 */
[----:B------:R-:W-:-:S08]  /*1410*/  DFMA R16, R22, -R22, R18 ;  /* 0x800000161610722b */ /* 0x000fd00000000012 */
[----:B------:R-:W-:Y:S01]  /*1420*/  DFMA R20, R16, R14, R22 ;  /* 0x0000000e1014722b */ /* 0x000fe20000000016 */
[----:B------:R-:W-:Y:S10]  /*1430*/  @!P0 BRA `(.L_x_23) ;  /* 0x0000000000248947 */ /* 0x000ff40003800000 */
[----:B------:R-:W-:Y:S01]  /*1440*/  IMAD.MOV.U32 R2, RZ, RZ, R4 ;  /* 0x000000ffff027224 */ /* 0x000fe200078e0004 */
[----:B------:R-:W-:Y:S01]  /*1450*/  MOV R4, R22 ;  /* 0x0000001600047202 */ /* 0x000fe20000000f00 */
[----:B------:R-:W-:Y:S01]  /*1460*/  IMAD.MOV.U32 R5, RZ, RZ, R23 ;  /* 0x000000ffff057224 */ /* 0x000fe200078e0017 */
[----:B------:R-:W-:Y:S01]  /*1470*/  MOV R20, 0x14b0 ;  /* 0x000014b000147802 */ /* 0x000fe20000000f00 */
[----:B------:R-:W-:Y:S02]  /*1480*/  IMAD.MOV.U32 R22, RZ, RZ, R12 ;  /* 0x000000ffff167224 */ /* 0x000fe400078e000c */
[----:B------:R-:W-:-:S07]  /*1490*/  IMAD.MOV.U32 R23, RZ, RZ, R15 ;  /* 0x000000ffff177224 */ /* 0x000fce00078e000f */
[----:B---3--:R-:W-:Y:S05]  /*14a0*/  CALL.REL.NOINC `($__internal_1_$__cuda_sm20_dsqrt_rn_f64_mediumpath_v1) ;  /* 0x0000001000287944 */ /* 0x008fea0003c00000 */
[----:B------:R-:W-:Y:S01]  /*14b0*/  MOV R20, R24 ;  /* 0x0000001800147202 */ /* 0x000fe20000000f00 */
[----:B------:R-:W-:-:S07]  /*14c0*/  IMAD.MOV.U32 R21, RZ, RZ, R25 ;  /* 0x000000ffff157224 */ /* 0x000fce00078e0019 */
.L_x_23:
[----:B------:R-:W-:Y:S05]  /*14d0*/  BSYNC.RECONVERGENT B1 ;  /* 0x0000000000017941 */ /* 0x000fea0003800200 */
.L_x_22:
[----:B------:R-:W0:Y:S01]  /*14e0*/  LDCU UR9, c[0x0][0x394] ;  /* 0x00007280ff0977ac */ /* 0x000e220008000800 */
[----:B------:R-:W1:Y:S01]  /*14f0*/  LDC.64 R12, c[0x0][0x390] ;  /* 0x0000e400ff0c7b82 */ /* 0x000e620000000a00 */
[----:B------:R-:W-:Y:S01]  /*1500*/  IMAD.MOV.U32 R4, RZ, RZ, 0x1 ;  /* 0x00000001ff047424 */ /* 0x000fe200078e00ff */
[----:B------:R-:W-:Y:S01]  /*1510*/  FSETP.GEU.AND P1, PT, |R21|, 6.5827683646048100446e-37, PT ;  /* 0x036000001500780b */ /* 0x000fe20003f2e200 */
[----:B------:R-:W-:Y:S01]  /*1520*/  BSSY.RECONVERGENT B1, `(.L_x_24) ;  /* 0x0000011000017945 */ /* 0x000fe20003800200 */
[----:B0-----:R-:W1:Y:S03]  /*1530*/  MUFU.RCP64H R5, UR9 ;  /* 0x0000000900057d08 */ /* 0x001e660008001800 */
[----:B-1----:R-:W-:-:S08]  /*1540*/  DFMA R14, R4, -R12, 1 ;  /* 0x3ff00000040e742b */ /* 0x002fd0000000080c */
        /* <DEDUP_REMOVED lines=10> */
[----:B------:R-:W-:-:S07]  /*15f0*/  MOV R2, 0x1610 ;  /* 0x0000161000027802 */ /* 0x000fce0000000f00 */
[----:B---3--:R-:W-:Y:S05]  /*1600*/  CALL.REL.NOINC `($__internal_0_$__cuda_sm20_div_rn_f64_full) ;  /* 0x0000000800547944 */ /* 0x008fea0003c00000 */
[----:B------:R-:W-:Y:S01]  /*1610*/  IMAD.MOV.U32 R4, RZ, RZ, R16 ;  /* 0x000000ffff047224 */ /* 0x000fe200078e0010 */
[----:B------:R-:W-:-:S07]  /*1620*/  MOV R5, R17 ;  /* 0x0000001100057202 */ /* 0x000fce0000000f00 */
.L_x_25:
[----:B------:R-:W-:Y:S05]  /*1630*/  BSYNC.RECONVERGENT B1 ;  /* 0x0000000000017941 */ /* 0x000fea0003800200 */
.L_x_24:
[----:B------:R-:W0:Y:S01]  /*1640*/  LDC.64 R12, c[0x0][0x398] ;  /* 0x0000e600ff0c7b82 */ /* 0x000e220000000a00 */
        /* <DEDUP_REMOVED lines=9> */
[----:B------:R1:W5:Y:S04]  /*16e0*/  LDG.E.64 R24, desc[UR6][R6.64+0x28] ;  /* 0x0000280606187981 */ /* 0x000368000c1e1b00 */
[----:B------:R-:W5:Y:S01]  /*16f0*/  LDG.E.64 R22, desc[UR6][R8.64+0x10] ;  /* 0x0000100608167981 */ /* 0x000f62000c1e1b00 */
[----:B------:R-:W-:Y:S01]  /*1700*/  BSSY.RECONVERGENT B1, `(.L_x_26) ;  /* 0x000001f000017945 */ /* 0x000fe20003800200 */
[----:B-1----:R-:W-:Y:S01]  /*1710*/  MOV R6, 0x0 ;  /* 0x0000000000067802 */ /* 0x002fe20000000f00 */
[----:B------:R-:W-:Y:S01]  /*1720*/  IMAD.MOV.U32 R7, RZ, RZ, 0x3fd80000 ;  /* 0x3fd80000ff077424 */ /* 0x000fe200078e00ff */
[----:B--2---:R-:W-:-:S02]  /*1730*/  DADD R18, R18, -R20 ;  /* 0x0000000012127229 */ /* 0x004fc40000000814 */
[----:B----4-:R-:W-:-:S06]  /*1740*/  DADD R14, R14, -R16 ;  /* 0x000000000e0e7229 */ /* 0x010fcc0000000810 */
[----:B------:R-:W-:Y:S02]  /*1750*/  DMUL R18, R18, R18 ;  /* 0x0000001212127228 */ /* 0x000fe40000000000 */
[----:B-----5:R-:W-:-:S06]  /*1760*/  DADD R22, R22, -R24 ;  /* 0x0000000016167229 */ /* 0x020fcc0000000818 */
[----:B------:R-:W-:-:S08]  /*1770*/  DFMA R18, R14, R14, R18 ;  /* 0x0000000e0e12722b */ /* 0x000fd00000000012 */
[----:B------:R-:W-:-:S06]  /*1780*/  DFMA R18, R22, R22, R18 ;  /* 0x000000161612722b */ /* 0x000fcc0000000012 */
[----:B------:R-:W1:Y:S04]  /*1790*/  MUFU.RSQ64H R23, R19 ;  /* 0x0000001300177308 */ /* 0x000e680000001c00 */
[----:B------:R-:W-:-:S05]  /*17a0*/  VIADD R22, R19, 0xfcb00000 ;  /* 0xfcb0000013167836 */ /* 0x000fca0000000000 */
[----:B------:R-:W-:Y:S01]  /*17b0*/  ISETP.GE.U32.AND P0, PT, R22, 0x7ca00000, PT ;  /* 0x7ca000001600780c */ /* 0x000fe20003f06070 */
[----:B-1----:R-:W-:-:S08]  /*17c0*/  DMUL R4, R22, R22 ;  /* 0x0000001616047228 */ /* 0x002fd00000000000 */
[----:B------:R-:W-:-:S08]  /*17d0*/  DFMA R4, R18, -R4, 1 ;  /* 0x3ff000001204742b */ /* 0x000fd00000000804 */
[----:B------:R-:W-:Y:S02]  /*17e0*/  DFMA R6, R4, R6, 0.5 ;  /* 0x3fe000000406742b */ /* 0x000fe40000000006 */
[----:B------:R-:W-:-:S08]  /*17f0*/  DMUL R4, R22, R4 ;  /* 0x0000000416047228 */ /* 0x000fd00000000000 */
[----:B------:R-:W-:-:S08]  /*1800*/  DFMA R4, R6, R4, R22 ;  /* 0x000000040604722b */ /* 0x000fd00000000016 */
[----:B0-----:R-:W-:Y:S02]  /*1810*/  DMUL R12, R18, R4 ;  /* 0x00000004120c7228 */ /* 0x001fe40000000000 */
[----:B------:R-:W-:Y:S02]  /*1820*/  VIADD R7, R5, 0xfff00000 ;  /* 0xfff0000005077836 */ /* 0x000fe40000000000 */
[----:B------:R-:W-:-:S04]  /*1830*/  IMAD.MOV.U32 R6, RZ, RZ, R4 ;  /* 0x000000ffff067224 */ /* 0x000fc800078e0004 */
[----:B------:R-:W-:-:S08]  /*1840*/  DFMA R16, R12, -R12, R18 ;  /* 0x8000000c0c10722b */ /* 0x000fd00000000012 */
[----:B------:R-:W-:Y:S01]  /*1850*/  DFMA R20, R16, R6, R12 ;  /* 0x000000061014722b */ /* 0x000fe2000000000c */
[----:B------:R-:W-:Y:S10]  /*1860*/  @!P0 BRA `(.L_x_27) ;  /* 0x0000000000208947 */ /* 0x000ff40003800000 */
        /* <DEDUP_REMOVED lines=8> */
.L_x_27:
[----:B------:R-:W-:Y:S05]  /*18f0*/  BSYNC.RECONVERGENT B1 ;  /* 0x0000000000017941 */ /* 0x000fea0003800200 */
.L_x_26:
        /* <DEDUP_REMOVED lines=21> */
.L_x_29:
[----:B------:R-:W-:Y:S05]  /*1a50*/  BSYNC.RECONVERGENT B1 ;  /* 0x0000000000017941 */ /* 0x000fea0003800200 */
.L_x_28:
[----:B------:R-:W0:Y:S01]  /*1a60*/  LDC.64 R6, c[0x0][0x398] ;  /* 0x0000e600ff067b82 */ /* 0x000e220000000a00 */
[----:B------:R-:W0:Y:S01]  /*1a70*/  F2I.F64.TRUNC R5, R4 ;  /* 0x0000000400057311 */ /* 0x000e22000030d100 */
[----:B------:R-:W-:Y:S02]  /*1a80*/  IMAD.MOV.U32 R12, RZ, RZ, 0x1 ;  /* 0x00000001ff0c7424 */ /* 0x000fe400078e00ff */
[----:B------:R-:W-:Y:S02]  /*1a90*/  IMAD.MOV.U32 R13, RZ, RZ, 0x0 ;  /* 0x00000000ff0d7424 */ /* 0x000fe400078e00ff */
[----:B0-----:R-:W-:-:S05]  /*1aa0*/  IMAD.WIDE R6, R5, 0x8, R6 ;  /* 0x0000000805067825 */ /* 0x001fca00078e0206 */
[----:B------:R0:W-:Y:S01]  /*1ab0*/  REDG.E.ADD.64.STRONG.GPU desc[UR6][R6.64], R12 ;  /* 0x0000000c0600798e */ /* 0x0001e2000c12e506 */
[----:B------:R-:W-:-:S07]  /*1ac0*/  VIADD R10, R10, 0x2 ;  /* 0x000000020a0a7836 */ /* 0x000fce0000000000 */
.L_x_21:
[----:B------:R-:W-:Y:S05]  /*1ad0*/  BSYNC.RECONVERGENT B0 ;  /* 0x0000000000007941 */ /* 0x000fea0003800200 */
.L_x_20:
[----:B------:R-:W-:-:S04]  /*1ae0*/  LOP3.LUT R0, R0, 0x1, RZ, 0xc0, !PT ;  /* 0x0000000100007812 */ /* 0x000fc800078ec0ff */
[----:B------:R-:W-:-:S13]  /*1af0*/  ISETP.NE.U32.AND P0, PT, R0, 0x1, PT ;  /* 0x000000010000780c */ /* 0x000fda0003f05070 */
[----:B------:R-:W-:Y:S05]  /*1b00*/  @P0 EXIT ;  /* 0x000000000000094d */ /* 0x000fea0003800000 */
[----:B------:R-:W1:Y:S01]  /*1b10*/  LDC.64 R4, c[0x0][0x380] ;  /* 0x0000e000ff047b82 */ /* 0x000e620000000a00 */
[----:B0-----:R-:W4:Y:S04]  /*1b20*/  LDG.E.64 R12, desc[UR6][R8.64+0x8] ;  /* 0x00000806080c7981 */ /* 0x001f28000c1e1b00 */
[----:B--2---:R-:W2:Y:S01]  /*1b30*/  LDG.E.64 R16, desc[UR6][R8.64+0x10] ;  /* 0x0000100608107981 */ /* 0x004ea2000c1e1b00 */
[----:B-1----:R-:W-:-:S03]  /*1b40*/  IMAD.WIDE.U32 R10, R10, 0x18, R4 ;  /* 0x000000180a0a7825 */ /* 0x002fc600078e0004 */
[----:B------:R-:W5:Y:S04]  /*1b50*/  LDG.E.64 R4, desc[UR6][R8.64] ;  /* 0x0000000608047981 */ /* 0x000f68000c1e1b00 */
        /* <DEDUP_REMOVED lines=11> */
[----:B------:R-:W-:Y:S01]  /*1c10*/  IADD3 R22, PT, PT, R19, -0x3500000, RZ ;  /* 0xfcb0000013167810 */ /* 0x000fe20007ffe0ff */
[----:B------:R-:W-:Y:S02]  /*1c20*/  IMAD.MOV.U32 R6, RZ, RZ, 0x0 ;  /* 0x00000000ff067424 */ /* 0x000fe400078e00ff */
[----:B------:R-:W-:-:S03]  /*1c30*/  IMAD.MOV.U32 R7, RZ, RZ, 0x3fd80000 ;  /* 0x3fd80000ff077424 */ /* 0x000fc600078e00ff */
[----:B0-----:R-:W-:-:S08]  /*1c40*/  DMUL R4, R22, R22 ;  /* 0x0000001616047228 */ /* 0x001fd00000000000 */
[----:B------:R-:W-:-:S08]  /*1c50*/  DFMA R4, R18, -R4, 1 ;  /* 0x3ff000001204742b */ /* 0x000fd00000000804 */
[----:B------:R-:W-:Y:S02]  /*1c60*/  DFMA R6, R4, R6, 0.5 ;  /* 0x3fe000000406742b */ /* 0x000fe40000000006 */
[----:B------:R-:W-:-:S08]  /*1c70*/  DMUL R4, R22, R4 ;  /* 0x0000000416047228 */ /* 0x000fd00000000000 */
[----:B------:R-:W-:Y:S01]  /*1c80*/  DFMA R4, R6, R4, R22 ;  /* 0x000000040604722b */ /* 0x000fe20000000016 */
[----:B------:R-:W-:-:S07]  /*1c90*/  ISETP.GE.U32.AND P0, PT, R22, 0x7ca00000, PT ;  /* 0x7ca000001600780c */ /* 0x000fce0003f06070 */
[----:B------:R-:W-:Y:S02]  /*1ca0*/  DMUL R8, R18, R4 ;  /* 0x0000000412087228 */ /* 0x000fe40000000000 */
[----:B------:R-:W-:Y:S01]  /*1cb0*/  VIADD R7, R5, 0xfff00000 ;  /* 0xfff0000005077836 */ /* 0x000fe20000000000 */
[----:B------:R-:W-:-:S05]  /*1cc0*/  MOV R6, R4 ;  /* 0x0000000400067202 */ /* 0x000fca0000000f00 */
[----:B------:R-:W-:-:S08]  /*1cd0*/  DFMA R16, R8, -R8, R18 ;  /* 0x800000080810722b */ /* 0x000fd00000000012 */
[----:B------:R-:W-:Y:S01]  /*1ce0*/  DFMA R20, R16, R6, R8 ;  /* 0x000000061014722b */ /* 0x000fe20000000008 */
[----:B------:R-:W-:Y:S10]  /*1cf0*/  @!P0 BRA `(.L_x_31) ;  /* 0x0000000000208947 */ /* 0x000ff40003800000 */
[----:B------:R-:W-:Y:S01]  /*1d00*/  IMAD.MOV.U32 R2, RZ, RZ, R4 ;  /* 0x000000ffff027224 */ /* 0x000fe200078e0004 */
[----:B------:R-:W-:Y:S01]  /*1d10*/  MOV R23, R7 ;  /* 0x0000000700177202 */ /* 0x000fe20000000f00 */
[----:B------:R-:W-:Y:S01]  /*1d20*/  IMAD.MOV.U32 R4, RZ, RZ, R8 ;  /* 0x000000ffff047224 */ /* 0x000fe200078e0008 */
[----:B------:R-:W-:Y:S01]  /*1d30*/  MOV R20, 0x1d60 ;  /* 0x00001d6000147802 */ /* 0x000fe20000000f00 */
[----:B------:R-:W-:-:S07]  /*1d40*/  IMAD.MOV.U32 R5, RZ, RZ, R9 ;  /* 0x000000ffff057224 */ /* 0x000fce00078e0009 */
[----:B---3--:R-:W-:Y:S05]  /*1d50*/  CALL.REL.NOINC `($__internal_1_$__cuda_sm20_dsqrt_rn_f64_mediumpath_v1) ;  /* 0x0000000400fc7944 */ /* 0x008fea0003c00000 */
[----:B------:R-:W-:Y:S02]  /*1d60*/  IMAD.MOV.U32 R20, RZ, RZ, R24 ;  /* 0x000000ffff147224 */ /* 0x000fe400078e0018 */
[----:B------:R-:W-:-:S07]  /*1d70*/  IMAD.MOV.U32 R21, RZ, RZ, R25 ;  /* 0x000000ffff157224 */ /* 0x000fce00078e0019 */
.L_x_31:
[----:B------:R-:W-:Y:S05]  /*1d80*/  BSYNC.RECONVERGENT B0 ;  /* 0x0000000000007941 */ /* 0x000fea0003800200 */
.L_x_30:
[----:B------:R-:W0:Y:S01]  /*1d90*/  LDCU UR9, c[0x0][0x394] ;  /* 0x00007280ff0977ac */ /* 0x000e220008000800 */
[----:B------:R-:W1:Y:S01]  /*1da0*/  LDC.64 R6, c[0x0][0x390] ;  /* 0x0000e400ff067b82 */ /* 0x000e620000000a00 */
[----:B------:R-:W-:Y:S01]  /*1db0*/  MOV R4, 0x1 ;  /* 0x0000000100047802 */ /* 0x000fe20000000f00 */
[----:B------:R-:W-:Y:S01]  /*1dc0*/  BSSY.RECONVERGENT B0, `(.L_x_32) ;  /* 0x0000012000007945 */ /* 0x000fe20003800200 */
[----:B------:R-:W-:Y:S01]  /*1dd0*/  FSETP.GEU.AND P1, PT, |R21|, 6.5827683646048100446e-37, PT ;  /* 0x036000001500780b */ /* 0x000fe20003f2e200 */
        /* <DEDUP_REMOVED lines=14> */
[----:B------:R-:W-:Y:S02]  /*1ec0*/  IMAD.MOV.U32 R4, RZ, RZ, R16 ;  /* 0x000000ffff047224 */ /* 0x000fe400078e0010 */
[----:B------:R-:W-:-:S07]  /*1ed0*/  IMAD.MOV.U32 R5, RZ, RZ, R17 ;  /* 0x000000ffff057224 */ /* 0x000fce00078e0011 */
.L_x_33:
[----:B------:R-:W-:Y:S05]  /*1ee0*/  BSYNC.RECONVERGENT B0 ;  /* 0x0000000000007941 */ /* 0x000fea0003800200 */
.L_x_32:
[----:B---3--:R-:W0:Y:S01]  /*1ef0*/  LDC.64 R2, c[0x0][0x398] ;  /* 0x0000e600ff027b82 */ /* 0x008e220000000a00 */
[----:B------:R-:W0:Y:S01]  /*1f00*/  F2I.F64.TRUNC R5, R4 ;  /* 0x0000000400057311 */ /* 0x000e22000030d100 */
[----:B------:R-:W-:Y:S01]  /*1f10*/  MOV R6, 0x1 ;  /* 0x0000000100067802 */ /* 0x000fe20000000f00 */
[----:B------:R-:W-:Y:S02]  /*1f20*/  IMAD.MOV.U32 R7, RZ, RZ, 0x0 ;  /* 0x00000000ff077424 */ /* 0x000fe400078e00ff */
[----:B0-----:R-:W-:-:S05]  /*1f30*/  IMAD.WIDE R2, R5, 0x8, R2 ;  /* 0x0000000805027825 */ /* 0x001fca00078e0202 */
[----:B------:R-:W-:Y:S01]  /*1f40*/  REDG.E.ADD.64.STRONG.GPU desc[UR6][R2.64], R6 ;  /* 0x000000060200798e */ /* 0x000fe2000c12e506 */
[----:B------:R-:W-:Y:S05]  /*1f50*/  EXIT ;  /* 0x000000000000794d */ /* 0x000fea0003800000 */
        .weak           $__internal_0_$__cuda_sm20_div_rn_f64_full
        .type           $__internal_0_$__cuda_sm20_div_rn_f64_full,@function
        .size           $__internal_0_$__cuda_sm20_div_rn_f64_full,($__internal_1_$__cuda_sm20_dsqrt_rn_f64_mediumpath_v1 - $__internal_0_$__cuda_sm20_div_rn_f64_full)
$__internal_0_$__cuda_sm20_div_rn_f64_full:
[C---:B------:R-:W-:Y:S01]  /*1f60*/  FSETP.GEU.AND P0, PT, |R3|.reuse, 1.469367938527859385e-39, PT ;  /* 0x001000000300780b */ /* 0x040fe20003f0e200 */
[----:B------:R-:W-:Y:S01]  /*1f70*/  IMAD.MOV.U32 R19, RZ, RZ, R3 ;  /* 0x000000ffff137224 */ /* 0x000fe200078e0003 */
[----:B------:R-:W-:Y:S01]  /*1f80*/  MOV R18, UR5 ;  /* 0x0000000500127c02 */ /* 0x000fe20008000f00 */
[----:B------:R-:W-:Y:S01]  /*1f90*/  IMAD.U32 R16, RZ, RZ, UR5 ;  /* 0x00000005ff107e24 */ /* 0x000fe2000f8e00ff */
[----:B------:R-:W-:Y:S01]  /*1fa0*/  LOP3.LUT R4, R3, 0x800fffff, RZ, 0xc0, !PT ;  /* 0x800fffff03047812 */ /* 0x000fe200078ec0ff */
[----:B------:R-:W-:Y:S01]  /*1fb0*/  IMAD.MOV.U32 R22, RZ, RZ, 0x1 ;  /* 0x00000001ff167424 */ /* 0x000fe200078e00ff */
[C---:B------:R-:W-:Y:S01]  /*1fc0*/  FSETP.GEU.AND P2, PT, |R21|.reuse, 1.469367938527859385e-39, PT ;  /* 0x001000001500780b */ /* 0x040fe20003f4e200 */
[----:B------:R-:W-:Y:S01]  /*1fd0*/  BSSY.RECONVERGENT B3, `(.L_x_34) ;  /* 0x0000052000037945 */ /* 0x000fe20003800200 */
[----:B------:R-:W-:Y:S02]  /*1fe0*/  LOP3.LUT R17, R4, 0x3ff00000, RZ, 0xfc, !PT ;  /* 0x3ff0000004117812 */ /* 0x000fe400078efcff */
[----:B------:R-:W-:-:S02]  /*1ff0*/  LOP3.LUT R4, R21, 0x7ff00000, RZ, 0xc0, !PT ;  /* 0x7ff0000015047812 */ /* 0x000fc400078ec0ff */
[----:B------:R-:W-:Y:S01]  /*2000*/  LOP3.LUT R31, R3, 0x7ff00000, RZ, 0xc0, !PT ;  /* 0x7ff00000031f7812 */ /* 0x000fe200078ec0ff */
[----:B------:R-:W-:Y:S01]  /*2010*/  @!P0 DMUL R16, R18, 8.98846567431157953865e+307 ;  /* 0x7fe0000012108828 */ /* 0x000fe20000000000 */
[----:B------:R-:W-:Y:S02]  /*2020*/  MOV R32, R4 ;  /* 0x0000000400207202 */ /* 0x000fe40000000f00 */
[----:B------:R-:W-:-:S03]  /*2030*/  ISETP.GE.U32.AND P1, PT, R4, R31, PT ;  /* 0x0000001f0400720c */ /* 0x000fc60003f26070 */
[----:B------:R-:W0:Y:S01]  /*2040*/  MUFU.RCP64H R23, R17 ;  /* 0x0000001100177308 */ /* 0x000e220000001800 */
[----:B------:R-:W-:-:S03]  /*2050*/  @!P2 LOP3.LUT R5, R19, 0x7ff00000, RZ, 0xc0, !PT ;  /* 0x7ff000001305a812 */ /* 0x000fc600078ec0ff */
[----:B------:R-:W-:Y:S02]  /*2060*/  @!P0 LOP3.LUT R31, R17, 0x7ff00000, RZ, 0xc0, !PT ;  /* 0x7ff00000111f8812 */ /* 0x000fe400078ec0ff */
[----:B------:R-:W-:Y:S02]  /*2070*/  @!P2 ISETP.GE.U32.AND P3, PT, R4, R5, PT ;  /* 0x000000050400a20c */ /* 0x000fe40003f66070 */
[----:B------:R-:W-:-:S04]  /*2080*/  MOV R5, 0x1ca00000 ;  /* 0x1ca0000000057802 */ /* 0x000fc80000000f00 */
[----:B------:R-:W-:-:S04]  /*2090*/  @!P2 SEL R27, R5, 0x63400000, !P3 ;  /* 0x63400000051ba807 */ /* 0x000fc80005800000 */
[----:B------:R-:W-:Y:S01]  /*20a0*/  @!P2 LOP3.LUT R28, R27, 0x80000000, R21, 0xf8, !PT ;  /* 0x800000001b1ca812 */ /* 0x000fe200078ef815 */
[----:B0-----:R-:W-:-:S03]  /*20b0*/  DFMA R24, R22, -R16, 1 ;  /* 0x3ff000001618742b */ /* 0x001fc60000000810 */
[----:B------:R-:W-:Y:S01]  /*20c0*/  @!P2 LOP3.LUT R29, R28, 0x100000, RZ, 0xfc, !PT ;  /* 0x001000001c1da812 */ /* 0x000fe200078efcff */
[----:B------:R-:W-:-:S04]  /*20d0*/  @!P2 IMAD.MOV.U32 R28, RZ, RZ, RZ ;  /* 0x000000ffff1ca224 */ /* 0x000fc800078e00ff */
[----:B------:R-:W-:-:S08]  /*20e0*/  DFMA R24, R24, R24, R24 ;  /* 0x000000181818722b */ /* 0x000fd00000000018 */
[----:B------:R-:W-:Y:S01]  /*20f0*/  DFMA R24, R22, R24, R22 ;  /* 0x000000181618722b */ /* 0x000fe20000000016 */
[----:B------:R-:W-:Y:S01]  /*2100*/  SEL R23, R5, 0x63400000, !P1 ;  /* 0x6340000005177807 */ /* 0x000fe20004800000 */
[----:B------:R-:W-:-:S03]  /*2110*/  IMAD.MOV.U32 R22, RZ, RZ, R20 ;  /* 0x000000ffff167224 */ /* 0x000fc600078e0014 */
[----:B------:R-:W-:-:S03]  /*2120*/  LOP3.LUT R23, R23, 0x800fffff, R21, 0xf8, !PT ;  /* 0x800fffff17177812 */ /* 0x000fc600078ef815 */
[----:B------:R-:W-:-:S03]  /*2130*/  DFMA R26, R24, -R16, 1 ;  /* 0x3ff00000181a742b */ /* 0x000fc60000000810 */
[----:B------:R-:W-:-:S05]  /*2140*/  @!P2 DFMA R22, R22, 2, -R28 ;  /* 0x400000001616a82b */ /* 0x000fca000000081c */
[----:B------:R-:W-:-:S05]  /*2150*/  DFMA R26, R24, R26, R24 ;  /* 0x0000001a181a722b */ /* 0x000fca0000000018 */
[----:B------:R-:W-:-:S03]  /*2160*/  @!P2 LOP3.LUT R32, R23, 0x7ff00000, RZ, 0xc0, !PT ;  /* 0x7ff000001720a812 */ /* 0x000fc600078ec0ff */
[----:B------:R-:W-:Y:S02]  /*2170*/  DMUL R24, R26, R22 ;  /* 0x000000161a187228 */ /* 0x000fe40000000000 */
[----:B------:R-:W-:-:S05]  /*2180*/  VIADD R33, R32, 0xffffffff ;  /* 0xffffffff20217836 */ /* 0x000fca0000000000 */
[----:B------:R-:W-:Y:S01]  /*2190*/  ISETP.GT.U32.AND P0, PT, R33, 0x7feffffe, PT ;  /* 0x7feffffe2100780c */ /* 0x000fe20003f04070 */
[----:B------:R-:W-:Y:S01]  /*21a0*/  VIADD R33, R31, 0xffffffff ;  /* 0xffffffff1f217836 */ /* 0x000fe20000000000 */
[----:B------:R-:W-:-:S04]  /*21b0*/  DFMA R28, R24, -R16, R22 ;  /* 0x80000010181c722b */ /* 0x000fc80000000016 */
[----:B------:R-:W-:-:S04]  /*21c0*/  ISETP.GT.U32.OR P0, PT, R33, 0x7feffffe, P0 ;  /* 0x7feffffe2100780c */ /* 0x000fc80000704470 */
[----:B------:R-:W-:-:S09]  /*21d0*/  DFMA R28, R26, R28, R24 ;  /* 0x0000001c1a1c722b */ /* 0x000fd20000000018 */
[----:B------:R-:W-:Y:S05]  /*21e0*/  @P0 BRA `(.L_x_35) ;  /* 0x00000000006c0947 */ /* 0x000fea0003800000 */
[----:B------:R-:W-:-:S04]  /*21f0*/  LOP3.LUT R21, R19, 0x7ff00000, RZ, 0xc0, !PT ;  /* 0x7ff0000013157812 */ /* 0x000fc800078ec0ff */
[CC--:B------:R-:W-:Y:S02]  /*2200*/  VIADDMNMX R20, R4.reuse, -R21.reuse, 0xb9600000, !PT ;  /* 0xb960000004147446 */ /* 0x0c0fe40007800915 */
[----:B------:R-:W-:Y:S02]  /*2210*/  ISETP.GE.U32.AND P0, PT, R4, R21, PT ;  /* 0x000000150400720c */ /* 0x000fe40003f06070 */
[----:B------:R-:W-:Y:S02]  /*2220*/  VIMNMX R20, PT, PT, R20, 0x46a00000, PT ;  /* 0x46a0000014147848 */ /* 0x000fe40003fe0100 */
[----:B------:R-:W-:-:S04]  /*2230*/  SEL R5, R5, 0x63400000, !P0 ;  /* 0x6340000005057807 */ /* 0x000fc80004000000 */
[----:B------:R-:W-:Y:S01]  /*2240*/  IADD3 R24, PT, PT, -R5, R20, RZ ;  /* 0x0000001405187210 */ /* 0x000fe20007ffe1ff */
[----:B------:R-:W-:-:S04]  /*2250*/  IMAD.MOV.U32 R20, RZ, RZ, RZ ;  /* 0x000000ffff147224 */ /* 0x000fc800078e00ff */
[----:B------:R-:W-:-:S06]  /*2260*/  VIADD R21, R24, 0x7fe00000 ;  /* 0x7fe0000018157836 */ /* 0x000fcc0000000000 */
[----:B------:R-:W-:-:S10]  /*2270*/  DMUL R4, R28, R20 ;  /* 0x000000141c047228 */ /* 0x000fd40000000000 */
[----:B------:R-:W-:-:S13]  /*2280*/  FSETP.GTU.AND P0, PT, |R5|, 1.469367938527859385e-39, PT ;  /* 0x001000000500780b */ /* 0x000fda0003f0c200 */
[----:B------:R-:W-:Y:S05]  /*2290*/  @P0 BRA `(.L_x_36) ;  /* 0x0000000000940947 */ /* 0x000fea0003800000 */
[----:B------:R-:W-:Y:S01]  /*22a0*/  DFMA R16, R28, -R16, R22 ;  /* 0x800000101c10722b */ /* 0x000fe20000000016 */
[----:B------:R-:W-:-:S09]  /*22b0*/  MOV R20, RZ ;  /* 0x000000ff00147202 */ /* 0x000fd20000000f00 */
[C---:B------:R-:W-:Y:S02]  /*22c0*/  FSETP.NEU.AND P0, PT, R17.reuse, RZ, PT ;  /* 0x000000ff1100720b */ /* 0x040fe40003f0d000 */
[----:B------:R-:W-:-:S04]  /*22d0*/  LOP3.LUT R19, R17, 0x80000000, R19, 0x48, !PT ;  /* 0x8000000011137812 */ /* 0x000fc800078e4813 */
[----:B------:R-:W-:-:S07]  /*22e0*/  LOP3.LUT R21, R19, R21, RZ, 0xfc, !PT ;  /* 0x0000001513157212 */ /* 0x000fce00078efcff */
[----:B------:R-:W-:Y:S05]  /*22f0*/  @!P0 BRA `(.L_x_36) ;  /* 0x00000000007c8947 */ /* 0x000fea0003800000 */
[----:B------:R-:W-:Y:S01]  /*2300*/  IMAD.MOV R17, RZ, RZ, -R24 ;  /* 0x000000ffff117224 */ /* 0x000fe200078e0a18 */
[----:B------:R-:W-:Y:S01]  /*2310*/  DMUL.RP R20, R28, R20 ;  /* 0x000000141c147228 */ /* 0x000fe20000008000 */
[----:B------:R-:W-:-:S06]  /*2320*/  IMAD.MOV.U32 R16, RZ, RZ, RZ ;  /* 0x000000ffff107224 */ /* 0x000fcc00078e00ff */
[----:B------:R-:W-:-:S03]  /*2330*/  DFMA R16, R4, -R16, R28 ;  /* 0x800000100410722b */ /* 0x000fc6000000001c */
[----:B------:R-:W-:-:S03]  /*2340*/  LOP3.LUT R19, R21, R19, RZ, 0x3c, !PT ;  /* 0x0000001315137212 */ /* 0x000fc600078e3cff */
[----:B------:R-:W-:-:S04]  /*2350*/  IADD3 R16, PT, PT, -R24, -0x43300000, RZ ;  /* 0xbcd0000018107810 */ /* 0x000fc80007ffe1ff */
[----:B------:R-:W-:-:S04]  /*2360*/  FSETP.NEU.AND P0, PT, |R17|, R16, PT ;  /* 0x000000101100720b */ /* 0x000fc80003f0d200 */
[----:B------:R-:W-:Y:S02]  /*2370*/  FSEL R4, R20, R4, !P0 ;  /* 0x0000000414047208 */ /* 0x000fe40004000000 */
[----:B------:R-:W-:Y:S01]  /*2380*/  FSEL R5, R19, R5, !P0 ;  /* 0x0000000513057208 */ /* 0x000fe20004000000 */
[----:B------:R-:W-:Y:S06]  /*2390*/  BRA `(.L_x_36) ;  /* 0x0000000000547947 */ /* 0x000fec0003800000 */
.L_x_35:
[----:B------:R-:W-:-:S14]  /*23a0*/  DSETP.NAN.AND P0, PT, R20, R20, PT ;  /* 0x000000141400722a */ /* 0x000fdc0003f08000 */
[----:B------:R-:W-:Y:S05]  /*23b0*/  @P0 BRA `(.L_x_37) ;  /* 0x0000000000440947 */ /* 0x000fea0003800000 */
[----:B------:R-:W-:-:S14]  /*23c0*/  DSETP.NAN.AND P0, PT, R18, R18, PT ;  /* 0x000000121200722a */ /* 0x000fdc0003f08000 */
[----:B------:R-:W-:Y:S05]  /*23d0*/  @P0 BRA `(.L_x_38) ;  /* 0x0000000000300947 */ /* 0x000fea0003800000 */
[----:B------:R-:W-:Y:S01]  /*23e0*/  ISETP.NE.AND P0, PT, R32, R31, PT ;  /* 0x0000001f2000720c */ /* 0x000fe20003f05270 */
[----:B------:R-:W-:Y:S01]  /*23f0*/  IMAD.MOV.U32 R5, RZ, RZ, -0x80000 ;  /* 0xfff80000ff057424 */ /* 0x000fe200078e00ff */
[----:B------:R-:W-:-:S11]  /*2400*/  MOV R4, 0x0 ;  /* 0x0000000000047802 */ /* 0x000fd60000000f00 */
[----:B------:R-:W-:Y:S05]  /*2410*/  @!P0 BRA `(.L_x_36) ;  /* 0x0000000000348947 */ /* 0x000fea0003800000 */
[----:B------:R-:W-:Y:S02]  /*2420*/  ISETP.NE.AND P0, PT, R32, 0x7ff00000, PT ;  /* 0x7ff000002000780c */ /* 0x000fe40003f05270 */
[----:B------:R-:W-:Y:S02]  /*2430*/  LOP3.LUT R5, R21, 0x80000000, R19, 0x48, !PT ;  /* 0x8000000015057812 */ /* 0x000fe400078e4813 */
[----:B------:R-:W-:-:S13]  /*2440*/  ISETP.EQ.OR P0, PT, R31, RZ, !P0 ;  /* 0x000000ff1f00720c */ /* 0x000fda0004702670 */
[----:B------:R-:W-:Y:S01]  /*2450*/  @P0 LOP3.LUT R16, R5, 0x7ff00000, RZ, 0xfc, !PT ;  /* 0x7ff0000005100812 */ /* 0x000fe200078efcff */
[----:B------:R-:W-:Y:S01]  /*2460*/  @!P0 IMAD.MOV.U32 R4, RZ, RZ, RZ ;  /* 0x000000ffff048224 */ /* 0x000fe200078e00ff */
[----:B------:R-:W-:-:S03]  /*2470*/  @P0 MOV R4, RZ ;  /* 0x000000ff00040202 */ /* 0x000fc60000000f00 */
[----:B------:R-:W-:Y:S01]  /*2480*/  @P0 IMAD.MOV.U32 R5, RZ, RZ, R16 ;  /* 0x000000ffff050224 */ /* 0x000fe200078e0010 */
[----:B------:R-:W-:Y:S06]  /*2490*/  BRA `(.L_x_36) ;  /* 0x0000000000147947 */ /* 0x000fec0003800000 */
.L_x_38:
[----:B------:R-:W-:Y:S01]  /*24a0*/  LOP3.LUT R5, R19, 0x80000, RZ, 0xfc, !PT ;  /* 0x0008000013057812 */ /* 0x000fe200078efcff */
[----:B------:R-:W-:Y:S01]  /*24b0*/  IMAD.MOV.U32 R4, RZ, RZ, R18 ;  /* 0x000000ffff047224 */ /* 0x000fe200078e0012 */
[----:B------:R-:W-:Y:S06]  /*24c0*/  BRA `(.L_x_36) ;  /* 0x0000000000087947 */ /* 0x000fec0003800000 */
.L_x_37:
[----:B------:R-:W-:Y:S02]  /*24d0*/  LOP3.LUT R5, R21, 0x80000, RZ, 0xfc, !PT ;  /* 0x0008000015057812 */ /* 0x000fe400078efcff */
[----:B------:R-:W-:-:S07]  /*24e0*/  MOV R4, R20 ;  /* 0x0000001400047202 */ /* 0x000fce0000000f00 */
.L_x_36:
[----:B------:R-:W-:Y:S05]  /*24f0*/  BSYNC.RECONVERGENT B3 ;  /* 0x0000000000037941 */ /* 0x000fea0003800200 */
.L_x_34:
[----:B------:R-:W-:Y:S01]  /*2500*/  IMAD.MOV.U32 R16, RZ, RZ, R4 ;  /* 0x000000ffff107224 */ /* 0x000fe200078e0004 */
[----:B------:R-:W-:Y:S01]  /*2510*/  MOV R4, R2 ;  /* 0x0000000200047202 */ /* 0x000fe20000000f00 */
[----:B------:R-:W-:Y:S02]  /*2520*/  IMAD.MOV.U32 R17, RZ, RZ, R5 ;  /* 0x000000ffff117224 */ /* 0x000fe400078e0005 */
[----:B------:R-:W-:-:S04]  /*2530*/  IMAD.MOV.U32 R5, RZ, RZ, 0x0 ;  /* 0x00000000ff057424 */ /* 0x000fc800078e00ff */
[----:B------:R-:W-:Y:S05]  /*2540*/  RET.REL.NODEC R4 `(_Z7SDH_gpuP8atomdescidP10hist_entry) ;  /* 0xffffffd804ac7950 */ /* 0x000fea0003c3ffff */
        .weak           $__internal_1_$__cuda_sm20_dsqrt_rn_f64_mediumpath_v1
        .type           $__internal_1_$__cuda_sm20_dsqrt_rn_f64_mediumpath_v1,@function
        .size           $__internal_1_$__cuda_sm20_dsqrt_rn_f64_mediumpath_v1,(.L_x_45 - $__internal_1_$__cuda_sm20_dsqrt_rn_f64_mediumpath_v1)
$__internal_1_$__cuda_sm20_dsqrt_rn_f64_mediumpath_v1:
[----:B------:R-:W-:Y:S01]  /*2550*/  ISETP.GE.U32.AND P0, PT, R22, -0x3400000, PT ;  /* 0xfcc000001600780c */ /* 0x000fe20003f06070 */
[----:B------:R-:W-:Y:S01]  /*2560*/  BSSY.RECONVERGENT B3, `(.L_x_39) ;  /* 0x0000024000037945 */ /* 0x000fe20003800200 */
[----:B------:R-:W-:-:S11]  /*2570*/  IMAD.MOV.U32 R22, RZ, RZ, R2 ;  /* 0x000000ffff167224 */ /* 0x000fd600078e0002 */
[----:B------:R-:W-:Y:S05]  /*2580*/  @!P0 BRA `(.L_x_40) ;  /* 0x0000000000208947 */ /* 0x000fea0003800000 */
[----:B------:R-:W-:-:S10]  /*2590*/  DFMA.RM R16, R16, R22, R4 ;  /* 0x000000161010722b */ /* 0x000fd40000004004 */
[----:B------:R-:W-:-:S04]  /*25a0*/  IADD3 R4, P0, PT, R16, 0x1, RZ ;  /* 0x0000000110047810 */ /* 0x000fc80007f1e0ff */
[----:B------:R-:W-:-:S06]  /*25b0*/  IADD3.X R5, PT, PT, RZ, R17, RZ, P0, !PT ;  /* 0x00000011ff057210 */ /* 0x000fcc00007fe4ff */
[----:B------:R-:W-:-:S08]  /*25c0*/  DFMA.RP R18, -R16, R4, R18 ;  /* 0x000000041012722b */ /* 0x000fd00000008112 */
[----:B------:R-:W-:-:S06]  /*25d0*/  DSETP.GT.AND P0, PT, R18, RZ, PT ;  /* 0x000000ff1200722a */ /* 0x000fcc0003f04000 */
[----:B------:R-:W-:Y:S02]  /*25e0*/  FSEL R4, R4, R16, P0 ;  /* 0x0000001004047208 */ /* 0x000fe40000000000 */
[----:B------:R-:W-:Y:S01]  /*25f0*/  FSEL R5, R5, R17, P0 ;  /* 0x0000001105057208 */ /* 0x000fe20000000000 */
[----:B------:R-:W-:Y:S06]  /*2600*/  BRA `(.L_x_41) ;  /* 0x0000000000647947 */ /* 0x000fec0003800000 */
.L_x_40:
[----:B------:R-:W-:-:S14]  /*2610*/  DSETP.NE.AND P0, PT, R18, RZ, PT ;  /* 0x000000ff1200722a */ /* 0x000fdc0003f05000 */
[----:B------:R-:W-:Y:S05]  /*2620*/  @!P0 BRA `(.L_x_42) ;  /* 0x0000000000588947 */ /* 0x000fea0003800000 */
[----:B------:R-:W-:-:S13]  /*2630*/  ISETP.GE.AND P0, PT, R19, RZ, PT ;  /* 0x000000ff1300720c */ /* 0x000fda0003f06270 */
[----:B------:R-:W-:Y:S02]  /*2640*/  @!P0 IMAD.MOV.U32 R4, RZ, RZ, 0x0 ;  /* 0x00000000ff048424 */ /* 0x000fe400078e00ff */
[----:B------:R-:W-:Y:S01]  /*2650*/  @!P0 IMAD.MOV.U32 R5, RZ, RZ, -0x80000 ;  /* 0xfff80000ff058424 */ /* 0x000fe200078e00ff */
[----:B------:R-:W-:Y:S06]  /*2660*/  @!P0 BRA `(.L_x_41) ;  /* 0x00000000004c8947 */ /* 0x000fec0003800000 */
[----:B------:R-:W-:-:S13]  /*2670*/  ISETP.GT.AND P0, PT, R19, 0x7fefffff, PT ;  /* 0x7fefffff1300780c */ /* 0x000fda0003f04270 */
[----:B------:R-:W-:Y:S05]  /*2680*/  @P0 BRA `(.L_x_42) ;  /* 0x0000000000400947 */ /* 0x000fea0003800000 */
[----:B------:R-:W-:Y:S01]  /*2690*/  DMUL R18, R18, 8.11296384146066816958e+31 ;  /* 0x4690000012127828 */ /* 0x000fe20000000000 */
[----:B------:R-:W-:Y:S01]  /*26a0*/  MOV R4, RZ ;  /* 0x000000ff00047202 */ /* 0x000fe20000000f00 */
[----:B------:R-:W-:Y:S02]  /*26b0*/  IMAD.MOV.U32 R22, RZ, RZ, 0x0 ;  /* 0x00000000ff167424 */ /* 0x000fe400078e00ff */
[----:B------:R-:W-:Y:S02]  /*26c0*/  IMAD.MOV.U32 R23, RZ, RZ, 0x3fd80000 ;  /* 0x3fd80000ff177424 */ /* 0x000fe400078e00ff */
[----:B------:R-:W0:Y:S02]  /*26d0*/  MUFU.RSQ64H R5, R19 ;  /* 0x0000001300057308 */ /* 0x000e240000001c00 */
[----:B0-----:R-:W-:-:S08]  /*26e0*/  DMUL R16, R4, R4 ;  /* 0x0000000404107228 */ /* 0x001fd00000000000 */
[----:B------:R-:W-:-:S08]  /*26f0*/  DFMA R16, R18, -R16, 1 ;  /* 0x3ff000001210742b */ /* 0x000fd00000000810 */
[----:B------:R-:W-:Y:S02]  /*2700*/  DFMA R22, R16, R22, 0.5 ;  /* 0x3fe000001016742b */ /* 0x000fe40000000016 */
[----:B------:R-:W-:-:S08]  /*2710*/  DMUL R16, R4, R16 ;  /* 0x0000001004107228 */ /* 0x000fd00000000000 */
[----:B------:R-:W-:-:S08]  /*2720*/  DFMA R16, R22, R16, R4 ;  /* 0x000000101610722b */ /* 0x000fd00000000004 */
[----:B------:R-:W-:Y:S02]  /*2730*/  DMUL R4, R18, R16 ;  /* 0x0000001012047228 */ /* 0x000fe40000000000 */
[----:B------:R-:W-:-:S06]  /*2740*/  IADD3 R17, PT, PT, R17, -0x100000, RZ ;  /* 0xfff0000011117810 */ /* 0x000fcc0007ffe0ff */
[----:B------:R-:W-:-:S08]  /*2750*/  DFMA R22, R4, -R4, R18 ;  /* 0x800000040416722b */ /* 0x000fd00000000012 */
[----:B------:R-:W-:-:S10]  /*2760*/  DFMA R4, R16, R22, R4 ;  /* 0x000000161004722b */ /* 0x000fd40000000004 */
[----:B------:R-:W-:Y:S01]  /*2770*/  VIADD R5, R5, 0xfcb00000 ;  /* 0xfcb0000005057836 */ /* 0x000fe20000000000 */
[----:B------:R-:W-:Y:S06]  /*2780*/  BRA `(.L_x_41) ;  /* 0x0000000000047947 */ /* 0x000fec0003800000 */
.L_x_42:
[----:B------:R-:W-:-:S11]  /*2790*/  DADD R4, R18, R18 ;  /* 0x0000000012047229 */ /* 0x000fd60000000012 */
.L_x_41:
[----:B------:R-:W-:Y:S05]  /*27a0*/  BSYNC.RECONVERGENT B3 ;  /* 0x0000000000037941 */ /* 0x000fea0003800200 */
.L_x_39:
[----:B------:R-:W-:Y:S01]  /*27b0*/  IMAD.MOV.U32 R21, RZ, RZ, 0x0 ;  /* 0x00000000ff157424 */ /* 0x000fe200078e00ff */
[----:B------:R-:W-:Y:S01]  /*27c0*/  MOV R25, R5 ;  /* 0x0000000500197202 */ /* 0x000fe20000000f00 */
[----:B------:R-:W-:Y:S02]  /*27d0*/  IMAD.MOV.U32 R24, RZ, RZ, R4 ;  /* 0x000000ffff187224 */ /* 0x000fe400078e0004 */
[----:B------:R-:W-:Y:S05]  /*27e0*/  RET.REL.NODEC R20 `(_Z7SDH_gpuP8atomdescidP10hist_entry) ;  /* 0xffffffd814047950 */ /* 0x000fea0003c3ffff */
.L_x_43:
[----:B------:R-:W-:-:S00]  /*27f0*/  BRA `(.L_x_43) ;  /* 0xfffffffc00fc7947 */ /* 0x000fc0000383ffff */
[----:B------:R-:W-:-:S00]  /*2800*/  NOP ;  /* 0x0000000000007918 */ /* 0x000fc00000000000 */
[----:B------:R-:W-:-:S00]  /*2810*/  NOP ;  /* 0x0000000000007918 */ /* 0x000fc00000000000 */
[----:B------:R-:W-:-:S00]  /*2820*/  NOP ;  /* 0x0000000000007918 */ /* 0x000fc00000000000 */
[----:B------:R-:W-:-:S00]  /*2830*/  NOP ;  /* 0x0000000000007918 */ /* 0x000fc00000000000 */
[----:B------:R-:W-:-:S00]  /*2840*/  NOP ;  /* 0x0000000000007918 */ /* 0x000fc00000000000 */
[----:B------:R-:W-:-:S00]  /*2850*/  NOP ;  /* 0x0000000000007918 */ /* 0x000fc00000000000 */
[----:B------:R-:W-:-:S00]  /*2860*/  NOP ;  /* 0x0000000000007918 */ /* 0x000fc00000000000 */
[----:B------:R-:W-:-:S00]  /*2870*/  NOP ;  /* 0x0000000000007918 */ /* 0x000fc00000000000 */
.L_x_45:


//--------------------- .nv.shared.reserved.0     --------------------------
	.section	.nv.shared.reserved.0,"aw",@nobits
	.weak		__nv_reservedSMEM_offset_0_alias
	.size		__nv_reservedSMEM_offset_0_alias, 0, 64
	.other		__nv_reservedSMEM_offset_0_alias,@"STO_CUDA_RESERVED_SHARED STV_DEFAULT"
__nv_reservedSMEM_offset_0_alias:
	.zero		0
	.zero		64


//--------------------- .nv.constant0._Z7SDH_gpuP8atomdescidP10hist_entry --------------------------
	.section	.nv.constant0._Z7SDH_gpuP8atomdescidP10hist_entry,"a",@progbits
	.sectionflags	@""
	.align	4
.nv.constant0._Z7SDH_gpuP8atomdescidP10hist_entry:
	.zero		928


//--------------------- SYMBOLS --------------------------

	.type		.nv.reservedSmem.offset0,@object
	.size		.nv.reservedSmem.offset0,0x4
